	.headerflags	@"EF_CUDA_TEXMODE_UNIFIED EF_CUDA_64BIT_ADDRESS EF_CUDA_ACCELERATORS EF_CUDA_SM90 EF_CUDA_VIRTUAL_SM(EF_CUDA_SM90)"
	.elftype	@"ET_EXEC"


//--------------------- .nv.info                  --------------------------
	.section	.nv.info,"",@"SHT_CUDA_INFO"
	.align	4


	//----- nvinfo : EIATTR_REGCOUNT
	.align		4
        /*0000*/ 	.byte	0x04, 0x2f
        /*0002*/ 	.short	(.L_3 - .L_2)
	.align		4
.L_2:
        /*0004*/ 	.word	index@(triton_poi_fused__native_batch_norm_legit_no_training_relu_threshold_backward_3)
        /*0008*/ 	.word	0x00000040


	//----- nvinfo : EIATTR_MIN_STACK_SIZE
	.align		4
.L_3:
        /*000c*/ 	.byte	0x04, 0x12
        /*000e*/ 	.short	(.L_5 - .L_4)
	.align		4
.L_4:
        /*0010*/ 	.word	index@(triton_poi_fused__native_batch_norm_legit_no_training_relu_threshold_backward_3)
        /*0014*/ 	.word	0x00000000


	//----- nvinfo : EIATTR_FRAME_SIZE
	.align		4
.L_5:
        /*0018*/ 	.byte	0x04, 0x11
        /*001a*/ 	.short	(.L_7 - .L_6)
	.align		4
.L_6:
        /*001c*/ 	.word	index@(triton_poi_fused__native_batch_norm_legit_no_training_relu_threshold_backward_3)
        /*0020*/ 	.word	0x00000000


	//----- nvinfo : EIATTR_MIN_STACK_SIZE
	.align		4
.L_7:
        /*0024*/ 	.byte	0x04, 0x12
        /*0026*/ 	.short	(.L_9 - .L_8)
	.align		4
.L_8:
        /*0028*/ 	.word	index@(triton_poi_fused__native_batch_norm_legit_no_training_relu_threshold_backward_3)
        /*002c*/ 	.word	0x00000000
.L_9:


//--------------------- .nv.info.triton_poi_fused__native_batch_norm_legit_no_training_relu_threshold_backward_3 --------------------------
	.section	.nv.info.triton_poi_fused__native_batch_norm_legit_no_training_relu_threshold_backward_3,"",@"SHT_CUDA_INFO"
	.sectionflags	@""
	.align	4


	//----- nvinfo : EIATTR_CUDA_API_VERSION
	.align		4
        /*0000*/ 	.byte	0x04, 0x37
        /*0002*/ 	.short	(.L_11 - .L_10)
.L_10:
        /*0004*/ 	.word	0x0000007c


	//----- nvinfo : EIATTR_KPARAM_INFO
	.align		4
.L_11:
        /*0008*/ 	.byte	0x04, 0x17
        /*000a*/ 	.short	(.L_13 - .L_12)
.L_12:
        /*000c*/ 	.word	0x00000000
        /*0010*/ 	.short	0x0008
        /*0012*/ 	.short	0x003c
        /*0014*/ 	.byte	0x00, 0xf0, 0x11, 0x00


	//----- nvinfo : EIATTR_KPARAM_INFO
	.align		4
.L_13:
        /*0018*/ 	.byte	0x04, 0x17
        /*001a*/ 	.short	(.L_15 - .L_14)
.L_14:
        /*001c*/ 	.word	0x00000000
        /*0020*/ 	.short	0x0007
        /*0022*/ 	.short	0x0038
        /*0024*/ 	.byte	0x00, 0xf0, 0x11, 0x00


	//----- nvinfo : EIATTR_KPARAM_INFO
	.align		4
.L_15:
        /*0028*/ 	.byte	0x04, 0x17
        /*002a*/ 	.short	(.L_17 - .L_16)
.L_16:
        /*002c*/ 	.word	0x00000000
        /*0030*/ 	.short	0x0006
        /*0032*/ 	.short	0x0030
        /*0034*/ 	.byte	0x00, 0xf4, 0x21, 0x00


	//----- nvinfo : EIATTR_KPARAM_INFO
	.align		4
.L_17:
        /*0038*/ 	.byte	0x04, 0x17
        /*003a*/ 	.short	(.L_19 - .L_18)
.L_18:
        /*003c*/ 	.word	0x00000000
        /*0040*/ 	.short	0x0005
        /*0042*/ 	.short	0x0028
        /*0044*/ 	.byte	0x00, 0xf4, 0x21, 0x00


	//----- nvinfo : EIATTR_KPARAM_INFO
	.align		4
.L_19:
        /*0048*/ 	.byte	0x04, 0x17
        /*004a*/ 	.short	(.L_21 - .L_20)
.L_20:
        /*004c*/ 	.word	0x00000000
        /*0050*/ 	.short	0x0004
        /*0052*/ 	.short	0x0020
        /*0054*/ 	.byte	0x00, 0xf4, 0x21, 0x00


	//----- nvinfo : EIATTR_KPARAM_INFO
	.align		4
.L_21:
        /*0058*/ 	.byte	0x04, 0x17
        /*005a*/ 	.short	(.L_23 - .L_22)
.L_22:
        /*005c*/ 	.word	0x00000000
        /*0060*/ 	.short	0x0003
        /*0062*/ 	.short	0x0018
        /*0064*/ 	.byte	0x00, 0xf4, 0x21, 0x00


	//----- nvinfo : EIATTR_KPARAM_INFO
	.align		4
.L_23:
        /*0068*/ 	.byte	0x04, 0x17
        /*006a*/ 	.short	(.L_25 - .L_24)
.L_24:
        /*006c*/ 	.word	0x00000000
        /*0070*/ 	.short	0x0002
        /*0072*/ 	.short	0x0010
        /*0074*/ 	.byte	0x00, 0xf4, 0x21, 0x00


	//----- nvinfo : EIATTR_KPARAM_INFO
	.align		4
.L_25:
        /*0078*/ 	.byte	0x04, 0x17
        /*007a*/ 	.short	(.L_27 - .L_26)
.L_26:
        /*007c*/ 	.word	0x00000000
        /*0080*/ 	.short	0x0001
        /*0082*/ 	.short	0x0008
        /*0084*/ 	.byte	0x00, 0xf4, 0x21, 0x00


	//----- nvinfo : EIATTR_KPARAM_INFO
	.align		4
.L_27:
        /*0088*/ 	.byte	0x04, 0x17
        /*008a*/ 	.short	(.L_29 - .L_28)
.L_28:
        /*008c*/ 	.word	0x00000000
        /*0090*/ 	.short	0x0000
        /*0092*/ 	.short	0x0000
        /*0094*/ 	.byte	0x00, 0xf4, 0x21, 0x00


	//----- nvinfo : EIATTR_SPARSE_MMA_MASK
	.align		4
.L_29:
        /*0098*/ 	.byte	0x03, 0x50
        /*009a*/ 	.short	0x0000


	//----- nvinfo : EIATTR_MAXREG_COUNT
	.align		4
        /*009c*/ 	.byte	0x03, 0x1b
        /*009e*/ 	.short	0x00ff


	//----- nvinfo : EIATTR_EXIT_INSTR_OFFSETS
	.align		4
        /*00a0*/ 	.byte	0x04, 0x1c
        /*00a2*/ 	.short	(.L_31 - .L_30)


	//   ....[0]....
.L_30:
        /*00a4*/ 	.word	0x00002700


	//   ....[1]....
        /*00a8*/ 	.word	0x00002720


	//----- nvinfo : EIATTR_REQNTID
	.align		4
.L_31:
        /*00ac*/ 	.byte	0x04, 0x10
        /*00ae*/ 	.short	(.L_33 - .L_32)
.L_32:
        /*00b0*/ 	.word	0x00000100
        /*00b4*/ 	.word	0x00000001
        /*00b8*/ 	.word	0x00000001


	//----- nvinfo : EIATTR_CBANK_PARAM_SIZE
	.align		4
.L_33:
        /*00bc*/ 	.byte	0x03, 0x19
        /*00be*/ 	.short	0x0040


	//----- nvinfo : EIATTR_PARAM_CBANK
	.align		4
        /*00c0*/ 	.byte	0x04, 0x0a
        /*00c2*/ 	.short	(.L_35 - .L_34)
	.align		4
.L_34:
        /*00c4*/ 	.word	index@(.nv.constant0.triton_poi_fused__native_batch_norm_legit_no_training_relu_threshold_backward_3)
        /*00c8*/ 	.short	0x0210
        /*00ca*/ 	.short	0x0040


	//----- nvinfo : EIATTR_SW_WAR
	.align		4
.L_35:
        /*00cc*/ 	.byte	0x04, 0x36
        /*00ce*/ 	.short	(.L_37 - .L_36)
.L_36:
        /*00d0*/ 	.word	0x00000008
.L_37:


//--------------------- .nv.callgraph             --------------------------
	.section	.nv.callgraph,"",@"SHT_CUDA_CALLGRAPH"
	.align	4
	.sectionentsize	8
	.align		4
        /*0000*/ 	.word	0x00000000
	.align		4
        /*0004*/ 	.word	0xffffffff
	.align		4
        /*0008*/ 	.word	0x00000000
	.align		4
        /*000c*/ 	.word	0xfffffffe
	.align		4
        /*0010*/ 	.word	0x00000000
	.align		4
        /*0014*/ 	.word	0xfffffffd
	.align		4
        /*0018*/ 	.word	0x00000000
	.align		4
        /*001c*/ 	.word	0xfffffffc


//--------------------- .nv.constant4             --------------------------
	.section	.nv.constant4,"a",@progbits
	.align	8
	.align		8
.nv.constant4:
        /*0000*/ 	.dword	_$_str
	.align		8
        /*0008*/ 	.dword	_$_str_$_2


//--------------------- .text.triton_poi_fused__native_batch_norm_legit_no_training_relu_threshold_backward_3 --------------------------
	.section	.text.triton_poi_fused__native_batch_norm_legit_no_training_relu_threshold_backward_3,"ax",@progbits
	.sectionflags	@"SHF_BARRIERS=1"
	.align	128
        .global         triton_poi_fused__native_batch_norm_legit_no_training_relu_threshold_backward_3
        .type           triton_poi_fused__native_batch_norm_legit_no_training_relu_threshold_backward_3,@function
        .size           triton_poi_fused__native_batch_norm_legit_no_training_relu_threshold_backward_3,(.L_x_1 - triton_poi_fused__native_batch_norm_legit_no_training_relu_threshold_backward_3)
        .other          triton_poi_fused__native_batch_norm_legit_no_training_relu_threshold_backward_3,@"STO_CUDA_ENTRY STV_DEFAULT"
triton_poi_fused__native_batch_norm_legit_no_training_relu_threshold_backward_3:
.text.triton_poi_fused__native_batch_norm_legit_no_training_relu_threshold_backward_3:
[----:B------:R-:W0:Y:S01]  /*0000*/  LDC R1, c[0x0][0x28] ;  /* 0x00000a00ff017b82 */ /* 0x000e220000000800 */
[----:B------:R-:W1:Y:S07]  /*0010*/  S2R R16, SR_CTAID.Y ;  /* 0x0000000000107919 */ /* 0x000e6e0000002600 */
[----:B------:R-:W2:Y:S01]  /*0020*/  LDC.64 R48, c[0x0][0x220] ;  /* 0x00008800ff307b82 */ /* 0x000ea20000000a00 */
[----:B------:R-:W-:Y:S01]  /*0030*/  ULDC.64 UR6, c[0x0][0x208] ;  /* 0x0000820000067ab9 */ /* 0x000fe20000000a00 */
[----:B------:R-:W3:Y:S01]  /*0040*/  S2R R6, SR_TID.X ;  /* 0x0000000000067919 */ /* 0x000ee20000002100 */
[----:B------:R-:W4:Y:S05]  /*0050*/  S2R R3, SR_CTAID.X ;  /* 0x0000000000037919 */ /* 0x000f2a0000002500 */
[----:B------:R-:W5:Y:S08]  /*0060*/  LDC.64 R36, c[0x0][0x218] ;  /* 0x00008600ff247b82 */ /* 0x000f700000000a00 */
[----:B------:R-:W4:Y:S01]  /*0070*/  LDC.64 R50, c[0x0][0x210] ;  /* 0x00008400ff327b82 */ /* 0x000f220000000a00 */
[----:B------:R-:W-:-:S02]  /*0080*/  CS2R R12, SRZ ;  /* 0x00000000000c7805 */ /* 0x000fc4000001ff00 */
[----:B------:R-:W-:Y:S02]  /*0090*/  CS2R R14, SRZ ;  /* 0x00000000000e7805 */ /* 0x000fe4000001ff00 */
[----:B------:R-:W-:-:S03]  /*00a0*/  CS2R R18, SRZ ;  /* 0x0000000000127805 */ /* 0x000fc6000001ff00 */
[----:B------:R-:W5:Y:S01]  /*00b0*/  LDC.64 R46, c[0x0][0x228] ;  /* 0x00008a00ff2e7b82 */ /* 0x000f620000000a00 */
[----:B-1----:R-:W-:-:S07]  /*00c0*/  IMAD.SHL.U32 R4, R16, 0x40, RZ ;  /* 0x0000004010047824 */ /* 0x002fce00078e00ff */
[----:B------:R-:W1:Y:S01]  /*00d0*/  LDC.64 R42, c[0x0][0x230] ;  /* 0x00008c00ff2a7b82 */ /* 0x000e620000000a00 */
[----:B---3--:R-:W-:-:S05]  /*00e0*/  IMAD.SHL.U32 R5, R6, 0x10, RZ ;  /* 0x0000001006057824 */ /* 0x008fca00078e00ff */
[----:B------:R-:W-:-:S04]  /*00f0*/  LOP3.LUT R5, R4, 0x30, R5, 0xf8, !PT ;  /* 0x0000003004057812 */ /* 0x000fc800078ef805 */
[----:B------:R-:W-:-:S04]  /*0100*/  SHF.R.S32.HI R0, RZ, 0x1f, R5 ;  /* 0x0000001fff007819 */ /* 0x000fc80000011405 */
[----:B------:R-:W-:-:S04]  /*0110*/  LEA.HI R7, R0, R5, RZ, 0x8 ;  /* 0x0000000500077211 */ /* 0x000fc800078f40ff */
[----:B------:R-:W-:-:S05]  /*0120*/  LOP3.LUT R0, R7, 0xffffff00, RZ, 0xc0, !PT ;  /* 0xffffff0007007812 */ /* 0x000fca00078ec0ff */
[----:B------:R-:W-:-:S04]  /*0130*/  IMAD.IADD R29, R5, 0x1, -R0 ;  /* 0x00000001051d7824 */ /* 0x000fc800078e0a00 */
[----:B--2---:R-:W-:-:S06]  /*0140*/  IMAD.WIDE R24, R29, 0x4, R48 ;  /* 0x000000041d187825 */ /* 0x004fcc00078e0230 */
[----:B------:R-:W2:Y:S01]  /*0150*/  LDG.E.EL.128 R24, desc[UR6][R24.64] ;  /* 0x0000000618187981 */ /* 0x000ea2000c2e1d00 */
[----:B------:R-:W-:Y:S01]  /*0160*/  SHF.R.U32.HI R2, RZ, 0x2, R6 ;  /* 0x00000002ff027819 */ /* 0x000fe20000011606 */
[----:B----4-:R-:W-:Y:S01]  /*0170*/  IMAD.SHL.U32 R3, R3, 0x40, RZ ;  /* 0x0000004003037824 */ /* 0x010fe200078e00ff */
[----:B------:R-:W-:Y:S01]  /*0180*/  SHF.R.S32.HI R7, RZ, 0x8, R7 ;  /* 0x00000008ff077819 */ /* 0x000fe20000011407 */
[----:B-----5:R-:W-:Y:S01]  /*0190*/  IMAD.WIDE R8, R29, 0x4, R36 ;  /* 0x000000041d087825 */ /* 0x020fe200078e0224 */
[----:B------:R-:W-:-:S04]  /*01a0*/  SGXT.U32 R2, R2, 0x6 ;  /* 0x000000060202781a */ /* 0x000fc80000000000 */
[----:B------:R-:W-:Y:S01]  /*01b0*/  LOP3.LUT R0, R3, R2, RZ, 0xfc, !PT ;  /* 0x0000000203007212 */ /* 0x000fe200078efcff */
[----:B------:R-:W3:Y:S03]  /*01c0*/  LDG.E.EL.128 R8, desc[UR6][R8.64] ;  /* 0x0000000608087981 */ /* 0x000ee6000c2e1d00 */
[----:B------:R-:W-:Y:S01]  /*01d0*/  ISETP.GE.AND P0, PT, R0, 0xbd1, PT ;  /* 0x00000bd10000780c */ /* 0x000fe20003f06270 */
[----:B------:R-:W-:-:S04]  /*01e0*/  IMAD R7, R7, 0xbd1, R0 ;  /* 0x00000bd107077824 */ /* 0x000fc800078e0200 */
[----:B------:R-:W-:-:S04]  /*01f0*/  IMAD.SHL.U32 R40, R7, 0x100, RZ ;  /* 0x0000010007287824 */ /* 0x000fc800078e00ff */
[----:B------:R-:W-:-:S04]  /*0200*/  IMAD.IADD R0, R29, 0x1, R40 ;  /* 0x000000011d007824 */ /* 0x000fc800078e0228 */
[----:B0-----:R-:W-:-:S05]  /*0210*/  IMAD.WIDE R20, R0, 0x4, R50 ;  /* 0x0000000400147825 */ /* 0x001fca00078e0232 */
[----:B------:R-:W3:Y:S01]  /*0220*/  @!P0 LDG.E.EL.128 R12, desc[UR6][R20.64] ;  /* 0x00000006140c8981 */ /* 0x000ee2000c2e1d00 */
[----:B------:R-:W-:Y:S02]  /*0230*/  SHF.R.S32.HI R28, RZ, 0x19, R16 ;  /* 0x00000019ff1c7819 */ /* 0x000fe40000011410 */
[----:B------:R-:W-:Y:S02]  /*0240*/  LOP3.LUT R45, R5, 0x4, RZ, 0xfc, !PT ;  /* 0x00000004052d7812 */ /* 0x000fe400078efcff */
[----:B------:R-:W-:-:S04]  /*0250*/  SGXT R28, R28, 0x1 ;  /* 0x000000011c1c781a */ /* 0x000fc80000000200 */
[----:B------:R-:W-:-:S04]  /*0260*/  LEA.HI R7, R28, R45, RZ, 0x8 ;  /* 0x0000002d1c077211 */ /* 0x000fc800078f40ff */
[----:B------:R-:W-:Y:S02]  /*0270*/  LOP3.LUT R16, R7, 0xffffff00, RZ, 0xc0, !PT ;  /* 0xffffff0007107812 */ /* 0x000fe400078ec0ff */
[----:B------:R-:W-:-:S03]  /*0280*/  LOP3.LUT R39, R5, 0x8, RZ, 0xfc, !PT ;  /* 0x0000000805277812 */ /* 0x000fc600078efcff */
[----:B------:R-:W-:Y:S01]  /*0290*/  IMAD.IADD R45, R45, 0x1, -R16 ;  /* 0x000000012d2d7824 */ /* 0x000fe200078e0a10 */
[----:B------:R-:W-:-:S03]  /*02a0*/  LEA.HI R7, R28, R39, RZ, 0x8 ;  /* 0x000000271c077211 */ /* 0x000fc600078f40ff */
[----:B------:R-:W-:Y:S01]  /*02b0*/  IMAD.IADD R31, R45, 0x1, R40 ;  /* 0x000000012d1f7824 */ /* 0x000fe200078e0228 */
[----:B------:R-:W-:-:S03]  /*02c0*/  CS2R R16, SRZ ;  /* 0x0000000000107805 */ /* 0x000fc6000001ff00 */
[----:B------:R-:W-:-:S05]  /*02d0*/  IMAD.WIDE R30, R31, 0x4, R50 ;  /* 0x000000041f1e7825 */ /* 0x000fca00078e0232 */
[----:B------:R0:W4:Y:S01]  /*02e0*/  @!P0 LDG.E.EL.128 R16, desc[UR6][R30.64] ;  /* 0x000000061e108981 */ /* 0x000122000c2e1d00 */
[----:B--2---:R-:W-:Y:S01]  /*02f0*/  FADD R32, R24, 9.9999997473787516356e-06 ;  /* 0x3727c5ac18207421 */ /* 0x004fe20000000000 */
[----:B------:R-:W-:-:S05]  /*0300*/  FADD R25, R25, 9.9999997473787516356e-06 ;  /* 0x3727c5ac19197421 */ /* 0x000fca0000000000 */
[----:B------:R-:W2:Y:S01]  /*0310*/  MUFU.SQRT R32, R32 ;  /* 0x0000002000207308 */ /* 0x000ea20000002000 */
[----:B------:R-:W-:Y:S01]  /*0320*/  FADD R26, R26, 9.9999997473787516356e-06 ;  /* 0x3727c5ac1a1a7421 */ /* 0x000fe20000000000 */
[----:B------:R-:W-:-:S06]  /*0330*/  FADD R27, R27, 9.9999997473787516356e-06 ;  /* 0x3727c5ac1b1b7421 */ /* 0x000fcc0000000000 */
[----:B------:R-:W5:Y:S01]  /*0340*/  MUFU.SQRT R25, R25 ;  /* 0x0000001900197308 */ /* 0x000f620000002000 */
[----:B------:R-:W-:Y:S02]  /*0350*/  LOP3.LUT R24, R7, 0xffffff00, RZ, 0xc0, !PT ;  /* 0xffffff0007187812 */ /* 0x000fe400078ec0ff */
[----:B--2---:R-:W-:-:S05]  /*0360*/  FSETP.GT.AND P6, PT, R32, 8.50705917302346158658e+37, PT ;  /* 0x7e8000002000780b */ /* 0x004fca0003fc4000 */
[----:B------:R-:W2:Y:S01]  /*0370*/  MUFU.SQRT R26, R26 ;  /* 0x0000001a001a7308 */ /* 0x000ea20000002000 */
[----:B------:R-:W-:-:S07]  /*0380*/  FSETP.GEU.AND P1, PT, R32, 1.175494350822287508e-38, PT ;  /* 0x008000002000780b */ /* 0x000fce0003f2e000 */
[----:B------:R-:W1:Y:S01]  /*0390*/  MUFU.SQRT R27, R27 ;  /* 0x0000001b001b7308 */ /* 0x000e620000002000 */
[----:B------:R-:W-:Y:S01]  /*03a0*/  LOP3.LUT R7, R5, 0xc, RZ, 0xfc, !PT ;  /* 0x0000000c05077812 */ /* 0x000fe200078efcff */
[----:B------:R-:W-:Y:S01]  /*03b0*/  IMAD.MOV.U32 R5, RZ, RZ, 0x3e800000 ;  /* 0x3e800000ff057424 */ /* 0x000fe200078e00ff */
[C---:B-----5:R-:W-:Y:S02]  /*03c0*/  FSETP.GT.AND P2, PT, R25.reuse, 8.50705917302346158658e+37, PT ;  /* 0x7e8000001900780b */ /* 0x060fe40003f44000 */
[----:B------:R-:W-:Y:S01]  /*03d0*/  FSETP.GEU.AND P3, PT, R25, 1.175494350822287508e-38, PT ;  /* 0x008000001900780b */ /* 0x000fe20003f6e000 */
[----:B------:R-:W-:Y:S01]  /*03e0*/  @P6 FMUL R32, R32, 0.25 ;  /* 0x3e80000020206820 */ /* 0x000fe20000400000 */
[----:B0-----:R-:W-:Y:S02]  /*03f0*/  FSEL R31, R5, 1, P6 ;  /* 0x3f800000051f7808 */ /* 0x001fe40003000000 */
[----:B--2---:R-:W-:Y:S01]  /*0400*/  FSETP.GT.AND P4, PT, R26, 8.50705917302346158658e+37, PT ;  /* 0x7e8000001a00780b */ /* 0x004fe20003f84000 */
[----:B------:R-:W-:Y:S01]  /*0410*/  @!P1 FMUL R32, R32, 16777216 ;  /* 0x4b80000020209820 */ /* 0x000fe20000400000 */
[----:B------:R-:W-:Y:S01]  /*0420*/  FSETP.GEU.AND P5, PT, R26, 1.175494350822287508e-38, PT ;  /* 0x008000001a00780b */ /* 0x000fe20003fae000 */
[----:B------:R-:W-:Y:S01]  /*0430*/  @!P1 FMUL R31, R31, 16777216 ;  /* 0x4b8000001f1f9820 */ /* 0x000fe20000400000 */
[----:B-1----:R-:W-:-:S02]  /*0440*/  FSETP.GT.AND P6, PT, R27, 8.50705917302346158658e+37, PT ;  /* 0x7e8000001b00780b */ /* 0x002fc40003fc4000 */
[----:B------:R-:W-:Y:S01]  /*0450*/  FSETP.GEU.AND P1, PT, R27, 1.175494350822287508e-38, PT ;  /* 0x008000001b00780b */ /* 0x000fe20003f2e000 */
[----:B------:R-:W-:-:S04]  /*0460*/  @P2 FMUL R25, R25, 0.25 ;  /* 0x3e80000019192820 */ /* 0x000fc80000400000 */
[----:B------:R-:W-:Y:S02]  /*0470*/  @!P3 FMUL R25, R25, 16777216 ;  /* 0x4b8000001919b820 */ /* 0x000fe40000400000 */
[----:B------:R-:W-:-:S04]  /*0480*/  @P4 FMUL R26, R26, 0.25 ;  /* 0x3e8000001a1a4820 */ /* 0x000fc80000400000 */
[----:B------:R-:W-:Y:S01]  /*0490*/  @P6 FMUL R27, R27, 0.25 ;  /* 0x3e8000001b1b6820 */ /* 0x000fe20000400000 */
[----:B------:R-:W0:Y:S01]  /*04a0*/  MUFU.RCP R25, R25 ;  /* 0x0000001900197308 */ /* 0x000e220000001000 */
[----:B------:R-:W-:Y:S02]  /*04b0*/  @!P5 FMUL R26, R26, 16777216 ;  /* 0x4b8000001a1ad820 */ /* 0x000fe40000400000 */
[----:B------:R-:W-:Y:S01]  /*04c0*/  @!P1 FMUL R27, R27, 16777216 ;  /* 0x4b8000001b1b9820 */ /* 0x000fe20000400000 */
[----:B---3--:R-:W-:Y:S01]  /*04d0*/  FADD R53, -R8, R12 ;  /* 0x0000000c08357221 */ /* 0x008fe20000000100 */
[----:B------:R-:W-:Y:S02]  /*04e0*/  FSEL R8, R5, 1, P2 ;  /* 0x3f80000005087808 */ /* 0x000fe40001000000 */
[----:B------:R-:W-:Y:S01]  /*04f0*/  LEA.HI R28, R28, R7, RZ, 0x8 ;  /* 0x000000071c1c7211 */ /* 0x000fe200078f40ff */
[----:B------:R-:W1:Y:S01]  /*0500*/  MUFU.RCP R32, R32 ;  /* 0x0000002000207308 */ /* 0x000e620000001000 */
[----:B------:R-:W-:Y:S01]  /*0510*/  FADD R13, -R9, R13 ;  /* 0x0000000d090d7221 */ /* 0x000fe20000000100 */
[----:B------:R-:W-:Y:S01]  /*0520*/  @!P3 FMUL R8, R8, 16777216 ;  /* 0x4b8000000808b820 */ /* 0x000fe20000400000 */
[----:B------:R-:W-:-:S05]  /*0530*/  LOP3.LUT R28, R28, 0xffffff00, RZ, 0xc0, !PT ;  /* 0xffffff001c1c7812 */ /* 0x000fca00078ec0ff */
[----:B------:R-:W2:Y:S01]  /*0540*/  MUFU.RCP R26, R26 ;  /* 0x0000001a001a7308 */ /* 0x000ea20000001000 */
[----:B------:R-:W-:-:S07]  /*0550*/  FSEL R9, R5, 1, P4 ;  /* 0x3f80000005097808 */ /* 0x000fce0002000000 */
[----:B------:R-:W3:Y:S01]  /*0560*/  MUFU.RCP R27, R27 ;  /* 0x0000001b001b7308 */ /* 0x000ee20000001000 */
[----:B------:R-:W-:Y:S01]  /*0570*/  FSEL R12, R5, 1, P6 ;  /* 0x3f800000050c7808 */ /* 0x000fe20003000000 */
[----:B------:R-:W-:Y:S02]  /*0580*/  IMAD.IADD R39, R39, 0x1, -R24 ;  /* 0x0000000127277824 */ /* 0x000fe400078e0a18 */
[----:B0-----:R-:W-:Y:S01]  /*0590*/  FMUL R44, R25, R8 ;  /* 0x00000008192c7220 */ /* 0x001fe20000400000 */
[----:B------:R-:W-:Y:S02]  /*05a0*/  IMAD.IADD R7, R7, 0x1, -R28 ;  /* 0x0000000107077824 */ /* 0x000fe400078e0a1c */
[----:B------:R-:W-:-:S04]  /*05b0*/  IMAD.WIDE R24, R29, 0x4, R46 ;  /* 0x000000041d187825 */ /* 0x000fc800078e022e */
[----:B------:R-:W-:Y:S01]  /*05c0*/  @!P5 FMUL R9, R9, 16777216 ;  /* 0x4b8000000909d820 */ /* 0x000fe20000400000 */
[----:B------:R-:W-:Y:S01]  /*05d0*/  @!P1 FMUL R12, R12, 16777216 ;  /* 0x4b8000000c0c9820 */ /* 0x000fe20000400000 */
[----:B------:R-:W-:-:S04]  /*05e0*/  IMAD.WIDE R28, R29, 0x4, R42 ;  /* 0x000000041d1c7825 */ /* 0x000fc800078e022a */
[----:B-1----:R-:W-:Y:S01]  /*05f0*/  FMUL R32, R32, R31 ;  /* 0x0000001f20207220 */ /* 0x002fe20000400000 */
[----:B--2---:R-:W-:Y:S01]  /*0600*/  FMUL R9, R26, R9 ;  /* 0x000000091a097220 */ /* 0x004fe20000400000 */
[----:B---3--:R-:W-:Y:S01]  /*0610*/  FMUL R12, R27, R12 ;  /* 0x0000000c1b0c7220 */ /* 0x008fe20000400000 */
[----:B------:R-:W2:Y:S04]  /*0620*/  LDG.E.EL.128 R28, desc[UR6][R28.64] ;  /* 0x000000061c1c7981 */ /* 0x000ea8000c2e1d00 */
[----:B------:R-:W2:Y:S01]  /*0630*/  LDG.E.EL.128 R24, desc[UR6][R24.64] ;  /* 0x0000000618187981 */ /* 0x000ea2000c2e1d00 */
[----:B------:R-:W-:-:S04]  /*0640*/  IMAD.WIDE R20, R45, 0x4, R36 ;  /* 0x000000042d147825 */ /* 0x000fc800078e0224 */
[----:B------:R-:W-:Y:S01]  /*0650*/  FMUL R53, R32, R53 ;  /* 0x0000003520357220 */ /* 0x000fe20000400000 */
[----:B------:R-:W-:Y:S01]  /*0660*/  IMAD.WIDE R32, R45, 0x4, R48 ;  /* 0x000000042d207825 */ /* 0x000fe200078e0230 */
[----:B------:R-:W4:Y:S05]  /*0670*/  LDG.E.EL.128 R20, desc[UR6][R20.64] ;  /* 0x0000000614147981 */ /* 0x000f2a000c2e1d00 */
[----:B------:R-:W3:Y:S01]  /*0680*/  LDG.E.EL.128 R32, desc[UR6][R32.64] ;  /* 0x0000000620207981 */ /* 0x000ee2000c2e1d00 */
[----:B------:R-:W-:Y:S01]  /*0690*/  FADD R11, -R11, R15 ;  /* 0x0000000f0b0b7221 */ /* 0x000fe20000000100 */
[----:B------:R-:W-:-:S03]  /*06a0*/  FADD R10, -R10, R14 ;  /* 0x0000000e0a0a7221 */ /* 0x000fc60000000100 */
[----:B------:R-:W-:Y:S01]  /*06b0*/  FMUL R12, R12, R11 ;  /* 0x0000000b0c0c7220 */ /* 0x000fe20000400000 */
[----:B------:R-:W-:Y:S01]  /*06c0*/  FMUL R9, R9, R10 ;  /* 0x0000000a09097220 */ /* 0x000fe20000400000 */
[----:B------:R-:W-:Y:S02]  /*06d0*/  FMUL R44, R44, R13 ;  /* 0x0000000d2c2c7220 */ /* 0x000fe40000400000 */
[----:B--2---:R-:W-:Y:S01]  /*06e0*/  FFMA R38, R27, R12, R31 ;  /* 0x0000000c1b267223 */ /* 0x004fe2000000001f */
[----:B------:R-:W-:Y:S01]  /*06f0*/  FFMA R41, R26, R9, R30 ;  /* 0x000000091a297223 */ /* 0x000fe2000000001e */
[----:B------:R-:W-:-:S04]  /*0700*/  IMAD.WIDE R12, R45, 0x4, R46 ;  /* 0x000000042d0c7825 */ /* 0x000fc800078e022e */
[----:B------:R-:W-:Y:S02]  /*0710*/  IMAD.WIDE R8, R45, 0x4, R42 ;  /* 0x000000042d087825 */ /* 0x000fe400078e022a */
[----:B------:R-:W2:Y:S04]  /*0720*/  LDG.E.EL.128 R12, desc[UR6][R12.64] ;  /* 0x000000060c0c7981 */ /* 0x000ea8000c2e1d00 */
[----:B------:R-:W2:Y:S01]  /*0730*/  LDG.E.EL.128 R8, desc[UR6][R8.64] ;  /* 0x0000000608087981 */ /* 0x000ea2000c2e1d00 */
[----:B----4-:R-:W-:Y:S01]  /*0740*/  FADD R17, -R21, R17 ;  /* 0x0000001115117221 */ /* 0x010fe20000000100 */
[----:B---3--:R-:W-:Y:S01]  /*0750*/  FADD R21, R33, 9.9999997473787516356e-06 ;  /* 0x3727c5ac21157421 */ /* 0x008fe20000000000 */
[----:B------:R-:W-:-:S03]  /*0760*/  FADD R18, -R22, R18 ;  /* 0x0000001216127221 */ /* 0x000fc60000000100 */
[----:B------:R-:W0:Y:S01]  /*0770*/  MUFU.SQRT R22, R21 ;  /* 0x0000001500167308 */ /* 0x000e220000002000 */
[----:B------:R-:W-:Y:S01]  /*0780*/  FADD R34, R34, 9.9999997473787516356e-06 ;  /* 0x3727c5ac22227421 */ /* 0x000fe20000000000 */
[----:B------:R-:W-:-:S06]  /*0790*/  FADD R35, R35, 9.9999997473787516356e-06 ;  /* 0x3727c5ac23237421 */ /* 0x000fcc0000000000 */
[----:B------:R-:W1:Y:S08]  /*07a0*/  MUFU.SQRT R34, R34 ;  /* 0x0000002200227308 */ /* 0x000e700000002000 */
[----:B------:R-:W3:Y:S01]  /*07b0*/  MUFU.SQRT R35, R35 ;  /* 0x0000002300237308 */ /* 0x000ee20000002000 */
[C---:B0-----:R-:W-:Y:S02]  /*07c0*/  FSETP.GT.AND P2, PT, R22.reuse, 8.50705917302346158658e+37, PT ;  /* 0x7e8000001600780b */ /* 0x041fe40003f44000 */
[----:B------:R-:W-:-:S02]  /*07d0*/  FSETP.GEU.AND P4, PT, R22, 1.175494350822287508e-38, PT ;  /* 0x008000001600780b */ /* 0x000fc40003f8e000 */
[C---:B-1----:R-:W-:Y:S02]  /*07e0*/  FSETP.GT.AND P3, PT, R34.reuse, 8.50705917302346158658e+37, PT ;  /* 0x7e8000002200780b */ /* 0x042fe40003f64000 */
[----:B------:R-:W-:Y:S02]  /*07f0*/  FSEL R21, R5, 1, P2 ;  /* 0x3f80000005157808 */ /* 0x000fe40001000000 */
[----:B------:R-:W-:Y:S02]  /*0800*/  FSETP.GEU.AND P5, PT, R34, 1.175494350822287508e-38, PT ;  /* 0x008000002200780b */ /* 0x000fe40003fae000 */
[----:B---3--:R-:W-:-:S03]  /*0810*/  FSETP.GT.AND P1, PT, R35, 8.50705917302346158658e+37, PT ;  /* 0x7e8000002300780b */ /* 0x008fc60003f24000 */
[----:B------:R-:W-:Y:S01]  /*0820*/  @P2 FMUL R22, R22, 0.25 ;  /* 0x3e80000016162820 */ /* 0x000fe20000400000 */
[----:B------:R-:W-:Y:S01]  /*0830*/  FSETP.GEU.AND P2, PT, R35, 1.175494350822287508e-38, PT ;  /* 0x008000002300780b */ /* 0x000fe20003f4e000 */
[----:B------:R-:W-:Y:S02]  /*0840*/  FFMA R44, R25, R44, R29 ;  /* 0x0000002c192c7223 */ /* 0x000fe4000000001d */
[----:B------:R-:W-:Y:S01]  /*0850*/  @!P4 FMUL R22, R22, 16777216 ;  /* 0x4b8000001616c820 */ /* 0x000fe20000400000 */
[----:B------:R-:W-:Y:S01]  /*0860*/  FADD R29, -R20, R16 ;  /* 0x00000010141d7221 */ /* 0x000fe20000000100 */
[----:B------:R-:W-:Y:S02]  /*0870*/  @P3 FMUL R34, R34, 0.25 ;  /* 0x3e80000022223820 */ /* 0x000fe40000400000 */
[----:B------:R-:W0:Y:S02]  /*0880*/  MUFU.RCP R16, R22 ;  /* 0x0000001600107308 */ /* 0x000e240000001000 */
[----:B------:R-:W-:Y:S01]  /*0890*/  @P1 FMUL R35, R35, 0.25 ;  /* 0x3e80000023231820 */ /* 0x000fe20000400000 */
[----:B------:R-:W-:-:S03]  /*08a0*/  @!P5 FMUL R34, R34, 16777216 ;  /* 0x4b8000002222d820 */ /* 0x000fc60000400000 */
[----:B------:R-:W-:Y:S01]  /*08b0*/  @!P2 FMUL R35, R35, 16777216 ;  /* 0x4b8000002323a820 */ /* 0x000fe20000400000 */
[----:B------:R-:W-:Y:S02]  /*08c0*/  @!P4 FMUL R21, R21, 16777216 ;  /* 0x4b8000001515c820 */ /* 0x000fe40000400000 */
[----:B------:R-:W1:Y:S01]  /*08d0*/  MUFU.RCP R34, R34 ;  /* 0x0000002200227308 */ /* 0x000e620000001000 */
[----:B------:R-:W-:-:S07]  /*08e0*/  FSEL R20, R5, 1, P1 ;  /* 0x3f80000005147808 */ /* 0x000fce0000800000 */
[----:B------:R-:W3:Y:S01]  /*08f0*/  MUFU.RCP R35, R35 ;  /* 0x0000002300237308 */ /* 0x000ee20000001000 */
[----:B0-----:R-:W-:Y:S01]  /*0900*/  FMUL R16, R16, R21 ;  /* 0x0000001510107220 */ /* 0x001fe20000400000 */
[----:B------:R-:W-:Y:S01]  /*0910*/  FSEL R21, R5, 1, P3 ;  /* 0x3f80000005157808 */ /* 0x000fe20001800000 */
[----:B------:R-:W-:-:S04]  /*0920*/  @!P2 FMUL R20, R20, 16777216 ;  /* 0x4b8000001414a820 */ /* 0x000fc80000400000 */
[----:B------:R-:W-:Y:S01]  /*0930*/  @!P5 FMUL R21, R21, 16777216 ;  /* 0x4b8000001515d820 */ /* 0x000fe20000400000 */
[----:B------:R-:W-:-:S03]  /*0940*/  FADD R19, -R23, R19 ;  /* 0x0000001317137221 */ /* 0x000fc60000000100 */
[----:B-1----:R-:W-:Y:S01]  /*0950*/  FMUL R21, R34, R21 ;  /* 0x0000001522157220 */ /* 0x002fe20000400000 */
[----:B---3--:R-:W-:-:S03]  /*0960*/  FMUL R20, R35, R20 ;  /* 0x0000001423147220 */ /* 0x008fc60000400000 */
[----:B------:R-:W-:Y:S01]  /*0970*/  FMUL R21, R21, R18 ;  /* 0x0000001215157220 */ /* 0x000fe20000400000 */
[----:B------:R-:W-:Y:S01]  /*0980*/  FMUL R20, R20, R19 ;  /* 0x0000001314147220 */ /* 0x000fe20000400000 */
[----:B------:R-:W-:Y:S01]  /*0990*/  FFMA R53, R24, R53, R28 ;  /* 0x0000003518357223 */ /* 0x000fe2000000001c */
[----:B------:R-:W-:Y:S02]  /*09a0*/  CS2R R24, SRZ ;  /* 0x0000000000187805 */ /* 0x000fe4000001ff00 */
[----:B------:R-:W-:Y:S01]  /*09b0*/  CS2R R26, SRZ ;  /* 0x00000000001a7805 */ /* 0x000fe2000001ff00 */
[----:B------:R-:W-:-:S04]  /*09c0*/  IMAD.WIDE R18, R39, 0x4, R36 ;  /* 0x0000000427127825 */ /* 0x000fc800078e0224 */
[----:B------:R-:W-:Y:S02]  /*09d0*/  FMUL R54, R16, R17 ;  /* 0x0000001110367220 */ /* 0x000fe40000400000 */
[----:B------:R-:W3:Y:S01]  /*09e0*/  LDG.E.EL.128 R16, desc[UR6][R18.64] ;  /* 0x0000000612107981 */ /* 0x000ee2000c2e1d00 */
[----:B------:R-:W-:-:S06]  /*09f0*/  FADD R32, R32, 9.9999997473787516356e-06 ;  /* 0x3727c5ac20207421 */ /* 0x000fcc0000000000 */
[----:B------:R-:W0:Y:S02]  /*0a00*/  MUFU.SQRT R32, R32 ;  /* 0x0000002000207308 */ /* 0x000e240000002000 */
[C---:B0-----:R-:W-:Y:S02]  /*0a10*/  FSETP.GT.AND P3, PT, R32.reuse, 8.50705917302346158658e+37, PT ;  /* 0x7e8000002000780b */ /* 0x041fe40003f64000 */
[----:B------:R-:W-:-:S11]  /*0a20*/  FSETP.GEU.AND P4, PT, R32, 1.175494350822287508e-38, PT ;  /* 0x008000002000780b */ /* 0x000fd60003f8e000 */
[----:B------:R-:W-:-:S04]  /*0a30*/  @P3 FMUL R32, R32, 0.25 ;  /* 0x3e80000020203820 */ /* 0x000fc80000400000 */
[----:B------:R-:W-:-:S06]  /*0a40*/  @!P4 FMUL R32, R32, 16777216 ;  /* 0x4b8000002020c820 */ /* 0x000fcc0000400000 */
[----:B------:R-:W0:Y:S01]  /*0a50*/  MUFU.RCP R32, R32 ;  /* 0x0000002000207308 */ /* 0x000e220000001000 */
[----:B--2---:R-:W-:Y:S01]  /*0a60*/  FFMA R45, R15, R20, R11 ;  /* 0x000000140f2d7223 */ /* 0x004fe2000000000b */
[----:B------:R-:W-:Y:S01]  /*0a70*/  FFMA R52, R14, R21, R10 ;  /* 0x000000150e347223 */ /* 0x000fe2000000000a */
[C---:B------:R-:W-:Y:S02]  /*0a80*/  IMAD.IADD R11, R39.reuse, 0x1, R40 ;  /* 0x00000001270b7824 */ /* 0x040fe400078e0228 */
[----:B------:R-:W-:-:S04]  /*0a90*/  IMAD.WIDE R20, R39, 0x4, R48 ;  /* 0x0000000427147825 */ /* 0x000fc800078e0230 */
[----:B------:R-:W-:Y:S02]  /*0aa0*/  IMAD.WIDE R10, R11, 0x4, R50 ;  /* 0x000000040b0a7825 */ /* 0x000fe400078e0232 */
[----:B------:R-:W2:Y:S04]  /*0ab0*/  LDG.E.EL.128 R20, desc[UR6][R20.64] ;  /* 0x0000000614147981 */ /* 0x000ea8000c2e1d00 */
[----:B------:R-:W3:Y:S01]  /*0ac0*/  @!P0 LDG.E.EL.128 R24, desc[UR6][R10.64] ;  /* 0x000000060a188981 */ /* 0x000ee2000c2e1d00 */
[----:B------:R-:W-:-:S05]  /*0ad0*/  FSEL R15, R5, 1, P3 ;  /* 0x3f800000050f7808 */ /* 0x000fca0001800000 */
[----:B------:R-:W-:Y:S01]  /*0ae0*/  @!P4 FMUL R15, R15, 16777216 ;  /* 0x4b8000000f0fc820 */ /* 0x000fe20000400000 */
[----:B------:R-:W-:-:S03]  /*0af0*/  FFMA R54, R13, R54, R9 ;  /* 0x000000360d367223 */ /* 0x000fc60000000009 */
[----:B0-----:R-:W-:Y:S01]  /*0b00*/  FMUL R32, R32, R15 ;  /* 0x0000000f20207220 */ /* 0x001fe20000400000 */
[----:B------:R-:W-:-:S03]  /*0b10*/  IMAD.IADD R9, R7, 0x1, R40 ;  /* 0x0000000107097824 */ /* 0x000fc600078e0228 */
[----:B------:R-:W-:Y:S01]  /*0b20*/  FMUL R29, R32, R29 ;  /* 0x0000001d201d7220 */ /* 0x000fe20000400000 */
[----:B------:R-:W-:-:S04]  /*0b30*/  IMAD.WIDE R50, R9, 0x4, R50 ;  /* 0x0000000409327825 */ /* 0x000fc800078e0232 */
[----:B------:R-:W-:Y:S01]  /*0b40*/  FFMA R40, R12, R29, R8 ;  /* 0x0000001d0c287223 */ /* 0x000fe20000000008 */
[----:B------:R-:W-:-:S04]  /*0b50*/  IMAD.WIDE R8, R39, 0x4, R46 ;  /* 0x0000000427087825 */ /* 0x000fc800078e022e */
[----:B------:R-:W-:Y:S02]  /*0b60*/  IMAD.WIDE R12, R39, 0x4, R42 ;  /* 0x00000004270c7825 */ /* 0x000fe400078e022a */
[----:B------:R-:W4:Y:S04]  /*0b70*/  LDG.E.EL.128 R8, desc[UR6][R8.64] ;  /* 0x0000000608087981 */ /* 0x000f28000c2e1d00 */
[----:B------:R-:W4:Y:S01]  /*0b80*/  LDG.E.EL.128 R12, desc[UR6][R12.64] ;  /* 0x000000060c0c7981 */ /* 0x000f22000c2e1d00 */
[----:B------:R-:W-:-:S06]  /*0b90*/  IMAD.WIDE R32, R7, 0x4, R48 ;  /* 0x0000000407207825 */ /* 0x000fcc00078e0230 */
[----:B------:R-:W5:Y:S01]  /*0ba0*/  LDG.E.EL.128 R32, desc[UR6][R32.64] ;  /* 0x0000000620207981 */ /* 0x000f62000c2e1d00 */
[----:B------:R-:W0:Y:S01]  /*0bb0*/  S2UR UR5, SR_CgaCtaId ;  /* 0x00000000000579c3 */ /* 0x000e220000008800 */
[----:B------:R-:W-:Y:S01]  /*0bc0*/  UMOV UR4, 0x400 ;  /* 0x0000040000047882 */ /* 0x000fe20000000000 */
[----:B------:R-:W-:Y:S01]  /*0bd0*/  IMAD.WIDE R46, R7, 0x4, R46 ;  /* 0x00000004072e7825 */ /* 0x000fe200078e022e */
[----:B------:R-:W-:-:S03]  /*0be0*/  FSETP.GEU.AND P3, PT, R53, RZ, PT ;  /* 0x000000ff3500720b */ /* 0x000fc60003f6e000 */
[----:B------:R-:W-:Y:S01]  /*0bf0*/  IMAD.WIDE R42, R7, 0x4, R42 ;  /* 0x00000004072a7825 */ /* 0x000fe200078e022a */
[----:B------:R-:W-:Y:S01]  /*0c00*/  FSEL R53, R53, RZ, P3 ;  /* 0x000000ff35357208 */ /* 0x000fe20001800000 */
[----:B0-----:R-:W-:Y:S01]  /*0c10*/  UPRMT UR4, UR5, 0x654, UR4 ;  /* 0x0000065405047896 */ /* 0x001fe20008000004 */
[----:B------:R-:W-:Y:S02]  /*0c20*/  CS2R R30, SRZ ;  /* 0x00000000001e7805 */ /* 0x000fe4000001ff00 */
[----:B------:R-:W-:-:S04]  /*0c30*/  FSETP.GEU.AND P3, PT, R44, RZ, PT ;  /* 0x000000ff2c00720b */ /* 0x000fc80003f6e000 */
[----:B------:R-:W-:Y:S02]  /*0c40*/  FSEL R44, R44, RZ, P3 ;  /* 0x000000ff2c2c7208 */ /* 0x000fe40001800000 */
[----:B------:R-:W-:Y:S01]  /*0c50*/  FSETP.GEU.AND P4, PT, R41, RZ, PT ;  /* 0x000000ff2900720b */ /* 0x000fe20003f8e000 */
[----:B--2---:R-:W-:Y:S01]  /*0c60*/  FADD R23, R23, 9.9999997473787516356e-06 ;  /* 0x3727c5ac17177421 */ /* 0x004fe20000000000 */
[----:B---3--:R-:W-:-:S03]  /*0c70*/  FADD R27, -R19, R27 ;  /* 0x0000001b131b7221 */ /* 0x008fc60000000100 */
[----:B------:R-:W0:Y:S02]  /*0c80*/  MUFU.SQRT R19, R23 ;  /* 0x0000001700137308 */ /* 0x000e240000002000 */
[C---:B0-----:R-:W-:Y:S02]  /*0c90*/  FSETP.GT.AND P1, PT, R19.reuse, 8.50705917302346158658e+37, PT ;  /* 0x7e8000001300780b */ /* 0x041fe40003f24000 */
[----:B------:R-:W-:-:S11]  /*0ca0*/  FSETP.GEU.AND P2, PT, R19, 1.175494350822287508e-38, PT ;  /* 0x008000001300780b */ /* 0x000fd60003f4e000 */
[----:B------:R-:W-:-:S04]  /*0cb0*/  @P1 FMUL R19, R19, 0.25 ;  /* 0x3e80000013131820 */ /* 0x000fc80000400000 */
[----:B------:R-:W-:Y:S01]  /*0cc0*/  @!P2 FMUL R19, R19, 16777216 ;  /* 0x4b8000001313a820 */ /* 0x000fe20000400000 */
[----:B------:R-:W-:-:S05]  /*0cd0*/  FADD R26, -R18, R26 ;  /* 0x0000001a121a7221 */ /* 0x000fca0000000100 */
[----:B------:R-:W0:Y:S01]  /*0ce0*/  MUFU.RCP R19, R19 ;  /* 0x0000001300137308 */ /* 0x000e220000001000 */
[----:B------:R-:W-:-:S05]  /*0cf0*/  FSEL R18, R5, 1, P1 ;  /* 0x3f80000005127808 */ /* 0x000fca0000800000 */
[----:B------:R-:W-:Y:S01]  /*0d00*/  @!P2 FMUL R18, R18, 16777216 ;  /* 0x4b8000001212a820 */ /* 0x000fe20000400000 */
[----:B------:R-:W-:-:S03]  /*0d10*/  FADD R22, R22, 9.9999997473787516356e-06 ;  /* 0x3727c5ac16167421 */ /* 0x000fc60000000000 */
[----:B0-----:R-:W-:-:S04]  /*0d20*/  FMUL R18, R19, R18 ;  /* 0x0000001213127220 */ /* 0x001fc80000400000 */
[----:B------:R-:W-:Y:S02]  /*0d30*/  FMUL R28, R18, R27 ;  /* 0x0000001b121c7220 */ /* 0x000fe40000400000 */
[----:B------:R-:W0:Y:S01]  /*0d40*/  MUFU.SQRT R18, R22 ;  /* 0x0000001600127308 */ /* 0x000e220000002000 */
[----:B------:R-:W-:Y:S01]  /*0d50*/  FADD R21, R21, 9.9999997473787516356e-06 ;  /* 0x3727c5ac15157421 */ /* 0x000fe20000000000 */
[C---:B0-----:R-:W-:Y:S02]  /*0d60*/  FSETP.GT.AND P1, PT, R18.reuse, 8.50705917302346158658e+37, PT ;  /* 0x7e8000001200780b */ /* 0x041fe40003f24000 */
[----:B------:R-:W-:-:S04]  /*0d70*/  FSETP.GEU.AND P2, PT, R18, 1.175494350822287508e-38, PT ;  /* 0x008000001200780b */ /* 0x000fc80003f4e000 */
[----:B------:R-:W0:Y:S01]  /*0d80*/  MUFU.SQRT R21, R21 ;  /* 0x0000001500157308 */ /* 0x000e220000002000 */
[----:B------:R-:W-:-:S06]  /*0d90*/  FSEL R19, R5, 1, P1 ;  /* 0x3f80000005137808 */ /* 0x000fcc0000800000 */
[----:B------:R-:W-:-:S04]  /*0da0*/  @P1 FMUL R18, R18, 0.25 ;  /* 0x3e80000012121820 */ /* 0x000fc80000400000 */
[----:B------:R-:W-:Y:S01]  /*0db0*/  @!P2 FMUL R18, R18, 16777216 ;  /* 0x4b8000001212a820 */ /* 0x000fe20000400000 */
[----:B0-----:R-:W-:Y:S01]  /*0dc0*/  FSETP.GT.AND P1, PT, R21, 8.50705917302346158658e+37, PT ;  /* 0x7e8000001500780b */ /* 0x001fe20003f24000 */
[----:B------:R-:W-:-:S04]  /*0dd0*/  @!P2 FMUL R19, R19, 16777216 ;  /* 0x4b8000001313a820 */ /* 0x000fc80000400000 */
[----:B------:R-:W0:Y:S01]  /*0de0*/  MUFU.RCP R18, R18 ;  /* 0x0000001200127308 */ /* 0x000e220000001000 */
[----:B------:R-:W-:Y:S01]  /*0df0*/  FSETP.GEU.AND P2, PT, R21, 1.175494350822287508e-38, PT ;  /* 0x008000001500780b */ /* 0x000fe20003f4e000 */
[----:B------:R-:W-:Y:S02]  /*0e00*/  IMAD.SHL.U32 R27, R6, 0x400, RZ ;  /* 0x00000400061b7824 */ /* 0x000fe400078e00ff */
[----:B------:R-:W-:-:S03]  /*0e10*/  IMAD.WIDE R22, R7, 0x4, R36 ;  /* 0x0000000407167825 */ /* 0x000fc600078e0224 */
[----:B------:R-:W-:Y:S01]  /*0e20*/  LOP3.LUT R27, R27, 0xc00, RZ, 0xc0, !PT ;  /* 0x00000c001b1b7812 */ /* 0x000fe200078ec0ff */
[----:B------:R-:W-:-:S03]  /*0e30*/  @P1 FMUL R21, R21, 0.25 ;  /* 0x3e80000015151820 */ /* 0x000fc60000400000 */
[----:B------:R-:W-:Y:S01]  /*0e40*/  LOP3.LUT R2, R27, R2, RZ, 0xfc, !PT ;  /* 0x000000021b027212 */ /* 0x000fe200078efcff */
[----:B0-----:R-:W-:Y:S02]  /*0e50*/  FMUL R19, R18, R19 ;  /* 0x0000001312137220 */ /* 0x001fe40000400000 */
[----:B------:R-:W-:Y:S01]  /*0e60*/  @!P2 FMUL R21, R21, 16777216 ;  /* 0x4b8000001515a820 */ /* 0x000fe20000400000 */
[----:B------:R-:W-:Y:S01]  /*0e70*/  LEA.HI R7, R27, UR4, RZ, 0x1c ;  /* 0x000000041b077c11 */ /* 0x000fe2000f8fe0ff */
[----:B------:R-:W-:-:S04]  /*0e80*/  FMUL R19, R19, R26 ;  /* 0x0000001a13137220 */ /* 0x000fc80000400000 */
[----:B------:R-:W0:Y:S01]  /*0e90*/  MUFU.RCP R21, R21 ;  /* 0x0000001500157308 */ /* 0x000e220000001000 */
[----:B----4-:R-:W-:Y:S01]  /*0ea0*/  FFMA R10, R10, R19, R14 ;  /* 0x000000130a0a7223 */ /* 0x010fe2000000000e */
[----:B------:R-:W-:Y:S02]  /*0eb0*/  IMAD R14, R2, 0x4, R7 ;  /* 0x00000004020e7824 */ /* 0x000fe400078e0207 */
[----:B------:R-:W-:-:S03]  /*0ec0*/  FFMA R11, R11, R28, R15 ;  /* 0x0000001c0b0b7223 */ /* 0x000fc6000000000f */
[----:B------:R1:W-:Y:S01]  /*0ed0*/  STS [R14], R53 ;  /* 0x000000350e007388 */ /* 0x0003e20000000800 */
[----:B------:R-:W-:Y:S01]  /*0ee0*/  CS2R R28, SRZ ;  /* 0x00000000001c7805 */ /* 0x000fe2000001ff00 */
[----:B------:R-:W-:Y:S01]  /*0ef0*/  FADD R26, R20, 9.9999997473787516356e-06 ;  /* 0x3727c5ac141a7421 */ /* 0x000fe20000000000 */
[----:B------:R-:W-:-:S04]  /*0f00*/  FADD R17, -R17, R25 ;  /* 0x0000001911117221 */ /* 0x000fc80000000100 */
[----:B------:R-:W2:Y:S01]  /*0f10*/  @!P0 LDG.E.EL.128 R28, desc[UR6][R50.64] ;  /* 0x00000006321c8981 */ /* 0x000ea2000c2e1d00 */
[----:B-1----:R-:W-:-:S05]  /*0f20*/  FSEL R14, R5, 1, P1 ;  /* 0x3f800000050e7808 */ /* 0x002fca0000800000 */
[----:B------:R-:W-:-:S04]  /*0f30*/  @!P2 FMUL R14, R14, 16777216 ;  /* 0x4b8000000e0ea820 */ /* 0x000fc80000400000 */
[----:B0-----:R-:W-:Y:S02]  /*0f40*/  FMUL R14, R21, R14 ;  /* 0x0000000e150e7220 */ /* 0x001fe40000400000 */
[----:B------:R-:W2:Y:S01]  /*0f50*/  LDG.E.EL.128 R20, desc[UR6][R22.64] ;  /* 0x0000000616147981 */ /* 0x000ea2000c2e1d00 */
[----:B------:R-:W-:Y:S01]  /*0f60*/  LOP3.LUT R7, R27, 0x40, RZ, 0xfc, !PT ;  /* 0x000000401b077812 */ /* 0x000fe200078efcff */
[----:B------:R-:W-:-:S03]  /*0f70*/  FMUL R14, R14, R17 ;  /* 0x000000110e0e7220 */ /* 0x000fc60000400000 */
[----:B------:R-:W-:Y:S01]  /*0f80*/  LEA.HI R7, R7, UR4, RZ, 0x1c ;  /* 0x0000000407077c11 */ /* 0x000fe2000f8fe0ff */
[----:B------:R-:W-:Y:S01]  /*0f90*/  FFMA R9, R9, R14, R13 ;  /* 0x0000000e09097223 */ /* 0x000fe2000000000d */
[----:B------:R-:W-:-:S03]  /*0fa0*/  LOP3.LUT R14, R27, 0x80, RZ, 0xfc, !PT ;  /* 0x000000801b0e7812 */ /* 0x000fc600078efcff */
[----:B------:R-:W-:Y:S01]  /*0fb0*/  IMAD R19, R2, 0x4, R7 ;  /* 0x0000000402137824 */ /* 0x000fe200078e0207 */
[----:B------:R-:W-:Y:S02]  /*0fc0*/  LOP3.LUT R18, R27, 0xc0, RZ, 0xfc, !PT ;  /* 0x000000c01b127812 */ /* 0x000fe400078efcff */
[----:B------:R-:W-:Y:S02]  /*0fd0*/  LEA.HI R17, R14, UR4, RZ, 0x1c ;  /* 0x000000040e117c11 */ /* 0x000fe4000f8fe0ff */
[----:B------:R0:W-:Y:S01]  /*0fe0*/  STS [R19+0x100], R44 ;  /* 0x0001002c13007388 */ /* 0x0001e20000000800 */
[----:B------:R-:W-:Y:S02]  /*0ff0*/  FSEL R13, R41, RZ, P4 ;  /* 0x000000ff290d7208 */ /* 0x000fe40002000000 */
[----:B------:R-:W-:Y:S01]  /*1000*/  FSETP.GEU.AND P4, PT, R40, RZ, PT ;  /* 0x000000ff2800720b */ /* 0x000fe20003f8e000 */
[----:B------:R-:W-:Y:S01]  /*1010*/  FADD R48, -R16, R24 ;  /* 0x0000001810307221 */ /* 0x000fe20000000100 */
[----:B0-----:R-:W-:Y:S01]  /*1020*/  LEA.HI R19, R18, UR4, RZ, 0x1c ;  /* 0x0000000412137c11 */ /* 0x001fe2000f8fe0ff */
[----:B------:R-:W-:Y:S01]  /*1030*/  IMAD R18, R2, 0x4, R17 ;  /* 0x0000000402127824 */ /* 0x000fe200078e0211 */
[----:B------:R-:W-:-:S02]  /*1040*/  FSEL R14, R40, RZ, P4 ;  /* 0x000000ff280e7208 */ /* 0x000fc40002000000 */
[----:B------:R-:W3:Y:S01]  /*1050*/  LDG.E.EL.128 R40, desc[UR6][R42.64] ;  /* 0x000000062a287981 */ /* 0x000ee2000c2e1d00 */
[----:B------:R-:W-:-:S03]  /*1060*/  IMAD R49, R2, 0x4, R19 ;  /* 0x0000000402317824 */ /* 0x000fc600078e0213 */
[----:B------:R0:W-:Y:S04]  /*1070*/  STS [R18+0x200], R13 ;  /* 0x0002000d12007388 */ /* 0x0001e80000000800 */
[----:B0-----:R0:W3:Y:S01]  /*1080*/  LDG.E.EL.128 R16, desc[UR6][R46.64] ;  /* 0x000000062e107981 */ /* 0x0010e2000c2e1d00 */
[----:B------:R-:W1:Y:S01]  /*1090*/  MUFU.SQRT R26, R26 ;  /* 0x0000001a001a7308 */ /* 0x000e620000002000 */
[----:B-----5:R-:W-:Y:S01]  /*10a0*/  FADD R32, R32, 9.9999997473787516356e-06 ;  /* 0x3727c5ac20207421 */ /* 0x020fe20000000000 */
[----:B------:R-:W-:-:S06]  /*10b0*/  FADD R33, R33, 9.9999997473787516356e-06 ;  /* 0x3727c5ac21217421 */ /* 0x000fcc0000000000 */
[----:B------:R4:W5:Y:S01]  /*10c0*/  MUFU.SQRT R36, R32 ;  /* 0x0000002000247308 */ /* 0x0009620000002000 */
[C---:B-1----:R-:W-:Y:S02]  /*10d0*/  FSETP.GT.AND P1, PT, R26.reuse, 8.50705917302346158658e+37, PT ;  /* 0x7e8000001a00780b */ /* 0x042fe40003f24000 */
[----:B------:R-:W-:-:S05]  /*10e0*/  FSETP.GEU.AND P3, PT, R26, 1.175494350822287508e-38, PT ;  /* 0x008000001a00780b */ /* 0x000fca0003f6e000 */
[----:B------:R-:W1:Y:S01]  /*10f0*/  MUFU.SQRT R7, R33 ;  /* 0x0000002100077308 */ /* 0x000e620000002000 */
[----:B------:R-:W-:Y:S01]  /*1100*/  FADD R34, R34, 9.9999997473787516356e-06 ;  /* 0x3727c5ac22227421 */ /* 0x000fe20000000000 */
[----:B----4-:R-:W-:Y:S01]  /*1110*/  FSEL R32, R5, 1, P1 ;  /* 0x3f80000005207808 */ /* 0x010fe20000800000 */
[----:B------:R-:W-:-:S05]  /*1120*/  FADD R35, R35, 9.9999997473787516356e-06 ;  /* 0x3727c5ac23237421 */ /* 0x000fca0000000000 */
[----:B------:R-:W4:Y:S01]  /*1130*/  MUFU.SQRT R25, R34 ;  /* 0x0000002200197308 */ /* 0x000f220000002000 */
[----:B------:R-:W-:Y:S01]  /*1140*/  @P1 FMUL R26, R26, 0.25 ;  /* 0x3e8000001a1a1820 */ /* 0x000fe20000400000 */
[----:B-----5:R-:W-:Y:S01]  /*1150*/  FSETP.GT.AND P1, PT, R36, 8.50705917302346158658e+37, PT ;  /* 0x7e8000002400780b */ /* 0x020fe20003f24000 */
[----:B------:R-:W-:Y:S02]  /*1160*/  @!P3 FMUL R32, R32, 16777216 ;  /* 0x4b8000002020b820 */ /* 0x000fe40000400000 */
[----:B------:R-:W-:Y:S01]  /*1170*/  @!P3 FMUL R26, R26, 16777216 ;  /* 0x4b8000001a1ab820 */ /* 0x000fe20000400000 */
[----:B------:R-:W-:Y:S02]  /*1180*/  FSETP.GEU.AND P3, PT, R38, RZ, PT ;  /* 0x000000ff2600720b */ /* 0x000fe40003f6e000 */
[----:B------:R-:W-:Y:S01]  /*1190*/  FSETP.GEU.AND P2, PT, R36, 1.175494350822287508e-38, PT ;  /* 0x008000002400780b */ /* 0x000fe20003f4e000 */
[----:B------:R-:W5:Y:S01]  /*11a0*/  MUFU.SQRT R37, R35 ;  /* 0x0000002300257308 */ /* 0x000f620000002000 */
[----:B------:R-:W-:-:S02]  /*11b0*/  FSEL R38, R38, RZ, P3 ;  /* 0x000000ff26267208 */ /* 0x000fc40001800000 */
[----:B-1----:R-:W-:Y:S02]  /*11c0*/  FSETP.GT.AND P3, PT, R7, 8.50705917302346158658e+37, PT ;  /* 0x7e8000000700780b */ /* 0x002fe40003f64000 */
[----:B------:R-:W-:Y:S01]  /*11d0*/  FSEL R33, R5, 1, P1 ;  /* 0x3f80000005217808 */ /* 0x000fe20000800000 */
[----:B------:R-:W-:Y:S01]  /*11e0*/  @P1 FMUL R36, R36, 0.25 ;  /* 0x3e80000024241820 */ /* 0x000fe20000400000 */
[----:B----4-:R-:W-:Y:S02]  /*11f0*/  FSETP.GT.AND P4, PT, R25, 8.50705917302346158658e+37, PT ;  /* 0x7e8000001900780b */ /* 0x010fe40003f84000 */
[----:B------:R-:W-:-:S03]  /*1200*/  FSETP.GEU.AND P1, PT, R7, 1.175494350822287508e-38, PT ;  /* 0x008000000700780b */ /* 0x000fc60003f2e000 */
[----:B------:R-:W-:Y:S01]  /*1210*/  @!P2 FMUL R36, R36, 16777216 ;  /* 0x4b8000002424a820 */ /* 0x000fe20000400000 */
[----:B------:R-:W-:Y:S01]  /*1220*/  @!P2 FMUL R33, R33, 16777216 ;  /* 0x4b8000002121a820 */ /* 0x000fe20000400000 */
[----:B------:R-:W-:Y:S02]  /*1230*/  FSETP.GEU.AND P2, PT, R25, 1.175494350822287508e-38, PT ;  /* 0x008000001900780b */ /* 0x000fe40003f4e000 */
[----:B------:R-:W-:Y:S01]  /*1240*/  @P3 FMUL R7, R7, 0.25 ;  /* 0x3e80000007073820 */ /* 0x000fe20000400000 */
[----:B------:R-:W-:Y:S02]  /*1250*/  FSEL R34, R5, 1, P3 ;  /* 0x3f80000005227808 */ /* 0x000fe40001800000 */
[----:B-----5:R-:W-:Y:S01]  /*1260*/  FSETP.GT.AND P3, PT, R37, 8.50705917302346158658e+37, PT ;  /* 0x7e8000002500780b */ /* 0x020fe20003f64000 */
[----:B------:R-:W-:Y:S01]  /*1270*/  @P4 FMUL R25, R25, 0.25 ;  /* 0x3e80000019194820 */ /* 0x000fe20000400000 */
[C---:B------:R-:W-:Y:S02]  /*1280*/  FSEL R39, R5.reuse, 1, P4 ;  /* 0x3f80000005277808 */ /* 0x040fe40002000000 */
[----:B------:R-:W-:-:S02]  /*1290*/  FSEL R35, R5, 1, P3 ;  /* 0x3f80000005237808 */ /* 0x000fc40001800000 */
[----:B------:R-:W1:Y:S01]  /*12a0*/  MUFU.RCP R5, R26 ;  /* 0x0000001a00057308 */ /* 0x000e620000001000 */
[----:B------:R-:W-:Y:S01]  /*12b0*/  LOP3.LUT R24, R27, 0x100, RZ, 0xfc, !PT ;  /* 0x000001001b187812 */ /* 0x000fe200078efcff */
[----:B------:R-:W-:Y:S01]  /*12c0*/  @!P1 FMUL R7, R7, 16777216 ;  /* 0x4b80000007079820 */ /* 0x000fe20000400000 */
[----:B------:R-:W-:Y:S01]  /*12d0*/  @!P2 FMUL R25, R25, 16777216 ;  /* 0x4b8000001919a820 */ /* 0x000fe20000400000 */
[----:B------:R4:W-:Y:S04]  /*12e0*/  STS [R49+0x300], R38 ;  /* 0x0003002631007388 */ /* 0x0009e80000000800 */
[----:B------:R-:W5:Y:S01]  /*12f0*/  MUFU.RCP R7, R7 ;  /* 0x0000000700077308 */ /* 0x000f620000001000 */
[----:B----4-:R-:W-:-:S07]  /*1300*/  LEA.HI R49, R24, UR4, RZ, 0x1c ;  /* 0x0000000418317c11 */ /* 0x010fce000f8fe0ff */
[----:B------:R-:W4:Y:S01]  /*1310*/  MUFU.RCP R24, R25 ;  /* 0x0000001900187308 */ /* 0x000f220000001000 */
[----:B-1----:R-:W-:Y:S01]  /*1320*/  FMUL R5, R5, R32 ;  /* 0x0000002005057220 */ /* 0x002fe20000400000 */
[----:B------:R-:W-:Y:S01]  /*1330*/  @!P2 FMUL R39, R39, 16777216 ;  /* 0x4b8000002727a820 */ /* 0x000fe20000400000 */
[----:B------:R-:W-:Y:S02]  /*1340*/  @!P1 FMUL R34, R34, 16777216 ;  /* 0x4b80000022229820 */ /* 0x000fe40000400000 */
[----:B------:R-:W-:-:S03]  /*1350*/  FMUL R5, R5, R48 ;  /* 0x0000003005057220 */ /* 0x000fc60000400000 */
[----:B------:R-:W1:Y:S01]  /*1360*/  MUFU.RCP R36, R36 ;  /* 0x0000002400247308 */ /* 0x000e620000001000 */
[----:B------:R-:W-:Y:S01]  /*1370*/  FFMA R32, R8, R5, R12 ;  /* 0x0000000508207223 */ /* 0x000fe2000000000c */
[----:B-----5:R-:W-:Y:S01]  /*1380*/  FMUL R34, R7, R34 ;  /* 0x0000002207227220 */ /* 0x020fe20000400000 */
[C---:B------:R-:W-:Y:S02]  /*1390*/  LOP3.LUT R5, R27.reuse, 0x140, RZ, 0xfc, !PT ;  /* 0x000001401b057812 */ /* 0x040fe400078efcff */
[C---:B------:R-:W-:Y:S01]  /*13a0*/  LOP3.LUT R8, R27.reuse, 0x180, RZ, 0xfc, !PT ;  /* 0x000001801b087812 */ /* 0x040fe200078efcff */
[----:B----4-:R-:W-:Y:S01]  /*13b0*/  FMUL R39, R24, R39 ;  /* 0x0000002718277220 */ /* 0x010fe20000400000 */
[C---:B------:R-:W-:Y:S02]  /*13c0*/  LOP3.LUT R12, R27.reuse, 0x1c0, RZ, 0xfc, !PT ;  /* 0x000001c01b0c7812 */ /* 0x040fe400078efcff */
[C---:B------:R-:W-:Y:S02]  /*13d0*/  LOP3.LUT R24, R27.reuse, 0x280, RZ, 0xfc, !PT ;  /* 0x000002801b187812 */ /* 0x040fe400078efcff */
[----:B------:R-:W-:-:S02]  /*13e0*/  LOP3.LUT R26, R27, 0x2c0, RZ, 0xfc, !PT ;  /* 0x000002c01b1a7812 */ /* 0x000fc400078efcff */
[C---:B0-----:R-:W-:Y:S02]  /*13f0*/  LOP3.LUT R46, R27.reuse, 0x300, RZ, 0xfc, !PT ;  /* 0x000003001b2e7812 */ /* 0x041fe400078efcff */
[C---:B------:R-:W-:Y:S02]  /*1400*/  LOP3.LUT R48, R27.reuse, 0x340, RZ, 0xfc, !PT ;  /* 0x000003401b307812 */ /* 0x040fe400078efcff */
[C---:B------:R-:W-:Y:S02]  /*1410*/  LOP3.LUT R50, R27.reuse, 0x380, RZ, 0xfc, !PT ;  /* 0x000003801b327812 */ /* 0x040fe400078efcff */
[----:B------:R-:W-:Y:S02]  /*1420*/  LOP3.LUT R56, R27, 0x3c0, RZ, 0xfc, !PT ;  /* 0x000003c01b387812 */ /* 0x000fe400078efcff */
[----:B------:R-:W-:Y:S02]  /*1430*/  SHF.R.U32.HI R7, RZ, 0x4, R6 ;  /* 0x00000004ff077819 */ /* 0x000fe40000011606 */
[----:B------:R-:W-:-:S02]  /*1440*/  FSETP.GEU.AND P2, PT, R37, 1.175494350822287508e-38, PT ;  /* 0x008000002500780b */ /* 0x000fc40003f4e000 */
[----:B------:R-:W-:Y:S02]  /*1450*/  LEA.HI R47, R24, UR4, RZ, 0x1c ;  /* 0x00000004182f7c11 */ /* 0x000fe4000f8fe0ff */
[----:B------:R-:W-:Y:S01]  /*1460*/  LOP3.LUT R7, R7, 0xc, RZ, 0xc0, !PT ;  /* 0x0000000c07077812 */ /* 0x000fe200078ec0ff */
[----:B-1----:R-:W-:Y:S01]  /*1470*/  FMUL R33, R36, R33 ;  /* 0x0000002124217220 */ /* 0x002fe20000400000 */
[----:B------:R-:W-:Y:S02]  /*1480*/  LOP3.LUT R3, R3, 0x3f, R6, 0xf8, !PT ;  /* 0x0000003f03037812 */ /* 0x000fe400078ef806 */
[----:B------:R-:W-:Y:S01]  /*1490*/  FSETP.GEU.AND P1, PT, R54, RZ, PT ;  /* 0x000000ff3600720b */ /* 0x000fe20003f2e000 */
[----:B------:R-:W-:Y:S02]  /*14a0*/  VIADD R7, R7, UR4 ;  /* 0x0000000407077c36 */ /* 0x000fe40008000000 */
[----:B------:R-:W-:Y:S01]  /*14b0*/  @P3 FMUL R37, R37, 0.25 ;  /* 0x3e80000025253820 */ /* 0x000fe20000400000 */
[----:B------:R-:W-:-:S03]  /*14c0*/  LEA.HI R51, R46, UR4, RZ, 0x1c ;  /* 0x000000042e337c11 */ /* 0x000fc6000f8fe0ff */
[----:B------:R-:W-:-:S04]  /*14d0*/  @!P2 FMUL R37, R37, 16777216 ;  /* 0x4b8000002525a820 */ /* 0x000fc80000400000 */
[----:B------:R-:W0:Y:S01]  /*14e0*/  MUFU.RCP R46, R37 ;  /* 0x00000025002e7308 */ /* 0x000e220000001000 */
[----:B------:R-:W-:Y:S01]  /*14f0*/  @!P2 FMUL R35, R35, 16777216 ;  /* 0x4b8000002323a820 */ /* 0x000fe20000400000 */
[----:B------:R-:W-:Y:S01]  /*1500*/  IMAD R49, R2, 0x4, R49 ;  /* 0x0000000402317824 */ /* 0x000fe200078e0231 */
[----:B------:R-:W-:Y:S02]  /*1510*/  LEA.HI R5, R5, UR4, RZ, 0x1c ;  /* 0x0000000405057c11 */ /* 0x000fe4000f8fe0ff */
[----:B------:R-:W-:Y:S02]  /*1520*/  LEA.HI R25, R12, UR4, RZ, 0x1c ;  /* 0x000000040c197c11 */ /* 0x000fe4000f8fe0ff */
[----:B------:R1:W-:Y:S01]  /*1530*/  STS [R49+0x400], R14 ;  /* 0x0004000e31007388 */ /* 0x0003e20000000800 */
[----:B------:R-:W-:Y:S02]  /*1540*/  LEA.HI R55, R48, UR4, RZ, 0x1c ;  /* 0x0000000430377c11 */ /* 0x000fe4000f8fe0ff */
[----:B------:R-:W-:Y:S01]  /*1550*/  LEA.HI R57, R50, UR4, RZ, 0x1c ;  /* 0x0000000432397c11 */ /* 0x000fe2000f8fe0ff */
[----:B0-----:R-:W-:Y:S01]  /*1560*/  FMUL R46, R46, R35 ;  /* 0x000000232e2e7220 */ /* 0x001fe20000400000 */
[----:B------:R-:W-:-:S02]  /*1570*/  LEA.HI R59, R56, UR4, RZ, 0x1c ;  /* 0x00000004383b7c11 */ /* 0x000fc4000f8fe0ff */
[----:B-1----:R-:W-:Y:S01]  /*1580*/  LEA.HI R49, R26, UR4, RZ, 0x1c ;  /* 0x000000041a317c11 */ /* 0x002fe2000f8fe0ff */
[C---:B------:R-:W-:Y:S02]  /*1590*/  IMAD R26, R2.reuse, 0x4, R5 ;  /* 0x00000004021a7824 */ /* 0x040fe400078e0205 */
[C---:B------:R-:W-:Y:S02]  /*15a0*/  IMAD R25, R2.reuse, 0x4, R25 ;  /* 0x0000000402197824 */ /* 0x040fe400078e0219 */
[----:B------:R-:W-:Y:S01]  /*15b0*/  IMAD R12, R2, 0x4, R51 ;  /* 0x00000004020c7824 */ /* 0x000fe200078e0233 */
[----:B------:R-:W-:Y:S01]  /*15c0*/  P2R R15, PR, RZ, 0x1 ;  /* 0x00000001ff0f7803 */ /* 0x000fe20000000000 */
[----:B--2---:R-:W-:Y:S01]  /*15d0*/  FADD R28, -R20, R28 ;  /* 0x0000001c141c7221 */ /* 0x004fe20000000100 */
[----:B------:R-:W-:Y:S01]  /*15e0*/  FADD R30, -R22, R30 ;  /* 0x0000001e161e7221 */ /* 0x000fe20000000100 */
[C---:B------:R-:W-:Y:S02]  /*15f0*/  LOP3.LUT R20, R27.reuse, 0x200, RZ, 0xfc, !PT ;  /* 0x000002001b147812 */ /* 0x040fe400078efcff */
[----:B------:R-:W-:Y:S01]  /*1600*/  LOP3.LUT R22, R27, 0x240, RZ, 0xfc, !PT ;  /* 0x000002401b167812 */ /* 0x000fe200078efcff */
[----:B------:R-:W-:Y:S01]  /*1610*/  FADD R31, -R23, R31 ;  /* 0x0000001f171f7221 */ /* 0x000fe20000000100 */
[----:B------:R-:W-:-:S02]  /*1620*/  LEA.HI R23, R20, UR4, RZ, 0x1c ;  /* 0x0000000414177c11 */ /* 0x000fc4000f8fe0ff */
[----:B------:R-:W-:-:S03]  /*1630*/  LEA.HI R27, R22, UR4, RZ, 0x1c ;  /* 0x00000004161b7c11 */ /* 0x000fc6000f8fe0ff */
[C---:B------:R-:W-:Y:S02]  /*1640*/  IMAD R24, R2.reuse, 0x4, R23 ;  /* 0x0000000402187824 */ /* 0x040fe400078e0217 */
[----:B------:R-:W-:Y:S01]  /*1650*/  IMAD R23, R2, 0x4, R27 ;  /* 0x0000000402177824 */ /* 0x000fe200078e021b */
[----:B------:R-:W-:Y:S02]  /*1660*/  SHF.R.U32.HI R27, RZ, 0x6, R6 ;  /* 0x00000006ff1b7819 */ /* 0x000fe40000011606 */
[----:B------:R-:W-:Y:S01]  /*1670*/  LOP3.LUT R6, R6, 0xff, RZ, 0xc0, !PT ;  /* 0x000000ff06067812 */ /* 0x000fe200078ec0ff */
[----:B------:R-:W-:-:S04]  /*1680*/  FMUL R33, R33, R28 ;  /* 0x0000001c21217220 */ /* 0x000fc80000400000 */
[----:B------:R-:W-:Y:S01]  /*1690*/  IMAD R28, R6, 0x4, R7 ;  /* 0x00000004061c7824 */ /* 0x000fe200078e0207 */
[----:B------:R-:W-:Y:S02]  /*16a0*/  FSEL R7, R54, RZ, P1 ;  /* 0x000000ff36077208 */ /* 0x000fe40000800000 */
[----:B------:R-:W-:Y:S01]  /*16b0*/  FSETP.GEU.AND P1, PT, R52, RZ, PT ;  /* 0x000000ff3400720b */ /* 0x000fe20003f2e000 */
[----:B------:R-:W-:Y:S01]  /*16c0*/  IMAD R22, R2, 0x4, R47 ;  /* 0x0000000402167824 */ /* 0x000fe200078e022f */
[----:B------:R-:W-:Y:S02]  /*16d0*/  LOP3.LUT R47, R6, 0x300, RZ, 0xfc, !PT ;  /* 0x00000300062f7812 */ /* 0x000fe400078efcff */
[----:B------:R-:W-:Y:S02]  /*16e0*/  FSEL R52, R52, RZ, P1 ;  /* 0x000000ff34347208 */ /* 0x000fe40000800000 */
[----:B------:R-:W-:Y:S01]  /*16f0*/  FSETP.GEU.AND P1, PT, R45, RZ, PT ;  /* 0x000000ff2d00720b */ /* 0x000fe20003f2e000 */
[----:B------:R-:W-:Y:S01]  /*1700*/  FMUL R39, R39, R30 ;  /* 0x0000001e27277220 */ /* 0x000fe20000400000 */
[----:B------:R-:W-:-:S04]  /*1710*/  SHF.R.U32.HI R47, RZ, 0x4, R47 ;  /* 0x00000004ff2f7819 */ /* 0x000fc8000001162f */
[----:B------:R-:W-:Y:S01]  /*1720*/  LOP3.LUT R47, R47, 0x3c, RZ, 0xc0, !PT ;  /* 0x0000003c2f2f7812 */ /* 0x000fe200078ec0ff */
[----:B---3--:R-:W-:Y:S01]  /*1730*/  FFMA R30, R16, R33, R40 ;  /* 0x00000021101e7223 */ /* 0x008fe20000000028 */
[----:B------:R-:W-:Y:S02]  /*1740*/  FSEL R40, R45, RZ, P1 ;  /* 0x000000ff2d287208 */ /* 0x000fe40000800000 */
[----:B------:R-:W-:-:S04]  /*1750*/  FSETP.GEU.AND P1, PT, R32, RZ, PT ;  /* 0x000000ff2000720b */ /* 0x000fc80003f2e000 */
[----:B------:R-:W-:Y:S02]  /*1760*/  FSEL R45, R32, RZ, P1 ;  /* 0x000000ff202d7208 */ /* 0x000fe40000800000 */
[----:B------:R-:W-:Y:S01]  /*1770*/  FSETP.GEU.AND P1, PT, R9, RZ, PT ;  /* 0x000000ff0900720b */ /* 0x000fe20003f2e000 */
[----:B------:R-:W-:Y:S01]  /*1780*/  FFMA R18, R18, R39, R42 ;  /* 0x0000002712127223 */ /* 0x000fe2000000002a */
[----:B------:R-:W-:Y:S02]  /*1790*/  VIADD R47, R47, UR4 ;  /* 0x000000042f2f7c36 */ /* 0x000fe40008000000 */
[----:B------:R-:W-:Y:S01]  /*17a0*/  FSEL R42, R9, RZ, P1 ;  /* 0x000000ff092a7208 */ /* 0x000fe20000800000 */
[----:B------:R-:W-:Y:S01]  /*17b0*/  FADD R29, -R21, R29 ;  /* 0x0000001d151d7221 */ /* 0x000fe20000000100 */
[----:B------:R-:W-:Y:S02]  /*17c0*/  FSETP.GEU.AND P1, PT, R10, RZ, PT ;  /* 0x000000ff0a00720b */ /* 0x000fe40003f2e000 */
[C---:B------:R-:W-:Y:S01]  /*17d0*/  LOP3.LUT R37, R6.reuse, 0xb00, RZ, 0xfc, !PT ;  /* 0x00000b0006257812 */ /* 0x040fe200078efcff */
[----:B------:R-:W-:Y:S01]  /*17e0*/  IMAD R16, R6, 0x4, R47 ;  /* 0x0000000406107824 */ /* 0x000fe200078e022f */
[----:B------:R-:W-:Y:S01]  /*17f0*/  LEA.HI R21, R8, UR4, RZ, 0x1c ;  /* 0x0000000408157c11 */ /* 0x000fe2000f8fe0ff */
[----:B------:R-:W-:Y:S01]  /*1800*/  FMUL R46, R46, R31 ;  /* 0x0000001f2e2e7220 */ /* 0x000fe20000400000 */
[----:B------:R-:W-:Y:S01]  /*1810*/  FSEL R47, R10, RZ, P1 ;  /* 0x000000ff0a2f7208 */ /* 0x000fe20000800000 */
[----:B------:R-:W-:Y:S01]  /*1820*/  FMUL R34, R34, R29 ;  /* 0x0000001d22227220 */ /* 0x000fe20000400000 */
[----:B------:R-:W-:-:S02]  /*1830*/  SGXT.U32 R27, R27, 0x2 ;  /* 0x000000021b1b781a */ /* 0x000fc40000000000 */
[----:B------:R-:W-:Y:S02]  /*1840*/  SHF.R.U32.HI R37, RZ, 0x4, R37 ;  /* 0x00000004ff257819 */ /* 0x000fe40000011625 */
[----:B------:R-:W-:Y:S01]  /*1850*/  FSETP.GEU.AND P1, PT, R11, RZ, PT ;  /* 0x000000ff0b00720b */ /* 0x000fe20003f2e000 */
[C---:B------:R-:W-:Y:S02]  /*1860*/  IMAD R5, R2.reuse, 0x4, R21 ;  /* 0x0000000402057824 */ /* 0x040fe400078e0215 */
[----:B------:R-:W-:Y:S01]  /*1870*/  FFMA R19, R19, R46, R43 ;  /* 0x0000002e13137223 */ /* 0x000fe2000000002b */
[----:B------:R-:W-:Y:S01]  /*1880*/  IMAD R21, R2, 0x4, R49 ;  /* 0x0000000402157824 */ /* 0x000fe200078e0231 */
[----:B------:R-:W-:Y:S01]  /*1890*/  LOP3.LUT R4, R4, R27, RZ, 0xfc, !PT ;  /* 0x0000001b04047212 */ /* 0x000fe200078efcff */
[C---:B------:R-:W-:Y:S02]  /*18a0*/  IMAD R20, R2.reuse, 0x4, R55 ;  /* 0x0000000402147824 */ /* 0x040fe400078e0237 */
[----:B------:R-:W-:Y:S01]  /*18b0*/  FFMA R41, R17, R34, R41 ;  /* 0x0000002211297223 */ /* 0x000fe20000000029 */
[C---:B------:R-:W-:Y:S01]  /*18c0*/  IMAD R8, R2.reuse, 0x4, R57 ;  /* 0x0000000402087824 */ /* 0x040fe200078e0239 */
[----:B------:R-:W-:Y:S01]  /*18d0*/  LOP3.LUT R37, R37, 0xbc, RZ, 0xc0, !PT ;  /* 0x000000bc25257812 */ /* 0x000fe200078ec0ff */
[----:B------:R-:W-:Y:S01]  /*18e0*/  IMAD R2, R2, 0x4, R59 ;  /* 0x0000000402027824 */ /* 0x000fe200078e023b */
[----:B------:R-:W-:-:S02]  /*18f0*/  FSEL R46, R11, RZ, P1 ;  /* 0x000000ff0b2e7208 */ /* 0x000fc40000800000 */
[C---:B------:R-:W-:Y:S02]  /*1900*/  LOP3.LUT R29, R6.reuse, 0x100, RZ, 0xfc, !PT ;  /* 0x00000100061d7812 */ /* 0x040fe400078efcff */
[C---:B------:R-:W-:Y:S02]  /*1910*/  LOP3.LUT R59, R6.reuse, 0x200, RZ, 0xfc, !PT ;  /* 0x00000200063b7812 */ /* 0x040fe400078efcff */
[C---:B------:R-:W-:Y:S02]  /*1920*/  LOP3.LUT R27, R6.reuse, 0x400, RZ, 0xfc, !PT ;  /* 0x00000400061b7812 */ /* 0x040fe400078efcff */
[C---:B------:R-:W-:Y:S02]  /*1930*/  LOP3.LUT R57, R6.reuse, 0x500, RZ, 0xfc, !PT ;  /* 0x0000050006397812 */ /* 0x040fe400078efcff */
[C---:B------:R-:W-:Y:S02]  /*1940*/  LOP3.LUT R17, R6.reuse, 0x600, RZ, 0xfc, !PT ;  /* 0x0000060006117812 */ /* 0x040fe400078efcff */
[----:B------:R-:W-:-:S02]  /*1950*/  LOP3.LUT R55, R6, 0x700, RZ, 0xfc, !PT ;  /* 0x0000070006377812 */ /* 0x000fc400078efcff */
[C---:B------:R-:W-:Y:S02]  /*1960*/  LOP3.LUT R33, R6.reuse, 0x800, RZ, 0xfc, !PT ;  /* 0x0000080006217812 */ /* 0x040fe400078efcff */
[C---:B------:R-:W-:Y:S02]  /*1970*/  LOP3.LUT R51, R6.reuse, 0x900, RZ, 0xfc, !PT ;  /* 0x0000090006337812 */ /* 0x040fe400078efcff */
[C---:B------:R-:W-:Y:S02]  /*1980*/  LOP3.LUT R31, R6.reuse, 0xa00, RZ, 0xfc, !PT ;  /* 0x00000a00061f7812 */ /* 0x040fe400078efcff */
[C---:B------:R-:W-:Y:S02]  /*1990*/  LOP3.LUT R35, R6.reuse, 0xc00, RZ, 0xfc, !PT ;  /* 0x00000c0006237812 */ /* 0x040fe400078efcff */
[C---:B------:R-:W-:Y:S02]  /*19a0*/  LOP3.LUT R49, R6.reuse, 0xd00, RZ, 0xfc, !PT ;  /* 0x00000d0006317812 */ /* 0x040fe400078efcff */
[----:B------:R-:W-:-:S02]  /*19b0*/  LOP3.LUT R39, R6, 0xe00, RZ, 0xfc, !PT ;  /* 0x00000e0006277812 */ /* 0x000fc400078efcff */
[----:B------:R-:W-:Y:S02]  /*19c0*/  FSETP.GEU.AND P1, PT, R30, RZ, PT ;  /* 0x000000ff1e00720b */ /* 0x000fe40003f2e000 */
[----:B------:R-:W-:Y:S01]  /*19d0*/  LOP3.LUT R43, R6, 0xf00, RZ, 0xfc, !PT ;  /* 0x00000f00062b7812 */ /* 0x000fe200078efcff */
[----:B------:R-:W-:Y:S01]  /*19e0*/  VIADD R37, R37, UR4 ;  /* 0x0000000425257c36 */ /* 0x000fe20008000000 */
[----:B------:R-:W-:Y:S02]  /*19f0*/  SHF.R.U32.HI R29, RZ, 0x4, R29 ;  /* 0x00000004ff1d7819 */ /* 0x000fe4000001161d */
[----:B------:R-:W-:Y:S02]  /*1a00*/  SHF.R.U32.HI R59, RZ, 0x4, R59 ;  /* 0x00000004ff3b7819 */ /* 0x000fe4000001163b */
[----:B------:R-:W-:Y:S02]  /*1a10*/  SHF.R.U32.HI R27, RZ, 0x4, R27 ;  /* 0x00000004ff1b7819 */ /* 0x000fe4000001161b */
[----:B------:R-:W-:-:S02]  /*1a20*/  SHF.R.U32.HI R57, RZ, 0x4, R57 ;  /* 0x00000004ff397819 */ /* 0x000fc40000011639 */
[----:B------:R-:W-:Y:S02]  /*1a30*/  SHF.R.U32.HI R17, RZ, 0x4, R17 ;  /* 0x00000004ff117819 */ /* 0x000fe40000011611 */
[----:B------:R-:W-:Y:S02]  /*1a40*/  SHF.R.U32.HI R55, RZ, 0x4, R55 ;  /* 0x00000004ff377819 */ /* 0x000fe40000011637 */
[----:B------:R-:W-:Y:S02]  /*1a50*/  SHF.R.U32.HI R33, RZ, 0x4, R33 ;  /* 0x00000004ff217819 */ /* 0x000fe40000011621 */
[----:B------:R-:W-:Y:S02]  /*1a60*/  SHF.R.U32.HI R51, RZ, 0x4, R51 ;  /* 0x00000004ff337819 */ /* 0x000fe40000011633 */
[----:B------:R-:W-:Y:S02]  /*1a70*/  SHF.R.U32.HI R31, RZ, 0x4, R31 ;  /* 0x00000004ff1f7819 */ /* 0x000fe4000001161f */
[----:B------:R-:W-:-:S02]  /*1a80*/  SHF.R.U32.HI R35, RZ, 0x4, R35 ;  /* 0x00000004ff237819 */ /* 0x000fc40000011623 */
[----:B------:R-:W-:Y:S02]  /*1a90*/  SHF.R.U32.HI R49, RZ, 0x4, R49 ;  /* 0x00000004ff317819 */ /* 0x000fe40000011631 */
[----:B------:R-:W-:Y:S02]  /*1aa0*/  SHF.R.U32.HI R39, RZ, 0x4, R39 ;  /* 0x00000004ff277819 */ /* 0x000fe40000011627 */
[----:B------:R-:W-:Y:S02]  /*1ab0*/  FSEL R11, R30, RZ, P1 ;  /* 0x000000ff1e0b7208 */ /* 0x000fe40000800000 */
[----:B------:R-:W-:Y:S02]  /*1ac0*/  SHF.R.U32.HI R43, RZ, 0x4, R43 ;  /* 0x00000004ff2b7819 */ /* 0x000fe4000001162b */
[----:B------:R-:W-:Y:S01]  /*1ad0*/  FSETP.GEU.AND P1, PT, R41, RZ, PT ;  /* 0x000000ff2900720b */ /* 0x000fe20003f2e000 */
[----:B------:R-:W-:Y:S01]  /*1ae0*/  IMAD R30, R6, 0x4, R37 ;  /* 0x00000004061e7824 */ /* 0x000fe200078e0225 */
[----:B------:R-:W-:-:S02]  /*1af0*/  LOP3.LUT R29, R29, 0x1c, RZ, 0xc0, !PT ;  /* 0x0000001c1d1d7812 */ /* 0x000fc400078ec0ff */
[----:B------:R-:W-:Y:S02]  /*1b00*/  LOP3.LUT R59, R59, 0x2c, RZ, 0xc0, !PT ;  /* 0x0000002c3b3b7812 */ /* 0x000fe400078ec0ff */
[----:B------:R-:W-:Y:S02]  /*1b10*/  LOP3.LUT R27, R27, 0x4c, RZ, 0xc0, !PT ;  /* 0x0000004c1b1b7812 */ /* 0x000fe400078ec0ff */
[----:B------:R-:W-:Y:S02]  /*1b20*/  LOP3.LUT R57, R57, 0x5c, RZ, 0xc0, !PT ;  /* 0x0000005c39397812 */ /* 0x000fe400078ec0ff */
[----:B------:R-:W-:Y:S02]  /*1b30*/  LOP3.LUT R17, R17, 0x6c, RZ, 0xc0, !PT ;  /* 0x0000006c11117812 */ /* 0x000fe400078ec0ff */
[----:B------:R-:W-:Y:S02]  /*1b40*/  LOP3.LUT R55, R55, 0x7c, RZ, 0xc0, !PT ;  /* 0x0000007c37377812 */ /* 0x000fe400078ec0ff */
[----:B------:R-:W-:-:S02]  /*1b50*/  LOP3.LUT R33, R33, 0x8c, RZ, 0xc0, !PT ;  /* 0x0000008c21217812 */ /* 0x000fc400078ec0ff */
[----:B------:R-:W-:Y:S02]  /*1b60*/  LOP3.LUT R51, R51, 0x9c, RZ, 0xc0, !PT ;  /* 0x0000009c33337812 */ /* 0x000fe400078ec0ff */
[----:B------:R-:W-:Y:S02]  /*1b70*/  LOP3.LUT R31, R31, 0xac, RZ, 0xc0, !PT ;  /* 0x000000ac1f1f7812 */ /* 0x000fe400078ec0ff */
[----:B------:R-:W-:Y:S02]  /*1b80*/  LOP3.LUT R35, R35, 0xcc, RZ, 0xc0, !PT ;  /* 0x000000cc23237812 */ /* 0x000fe400078ec0ff */
[----:B------:R-:W-:Y:S02]  /*1b90*/  LOP3.LUT R49, R49, 0xdc, RZ, 0xc0, !PT ;  /* 0x000000dc31317812 */ /* 0x000fe400078ec0ff */
[----:B------:R-:W-:Y:S02]  /*1ba0*/  LOP3.LUT R39, R39, 0xec, RZ, 0xc0, !PT ;  /* 0x000000ec27277812 */ /* 0x000fe400078ec0ff */
[----:B------:R-:W-:-:S02]  /*1bb0*/  LOP3.LUT R43, R43, 0xfc, RZ, 0xc0, !PT ;  /* 0x000000fc2b2b7812 */ /* 0x000fc400078ec0ff */
[----:B------:R-:W-:Y:S02]  /*1bc0*/  FSEL R37, R41, RZ, P1 ;  /* 0x000000ff29257208 */ /* 0x000fe40000800000 */
[C---:B------:R-:W-:Y:S01]  /*1bd0*/  FSETP.GEU.AND P1, PT, R18.reuse, RZ, PT ;  /* 0x000000ff1200720b */ /* 0x040fe20003f2e000 */
[----:B------:R-:W-:Y:S01]  /*1be0*/  VIADD R29, R29, UR4 ;  /* 0x000000041d1d7c36 */ /* 0x000fe20008000000 */
[----:B------:R0:W-:Y:S01]  /*1bf0*/  STS [R26+0x500], R7 ;  /* 0x000500071a007388 */ /* 0x0001e20000000800 */
[----:B------:R-:W-:Y:S01]  /*1c00*/  VIADD R59, R59, UR4 ;  /* 0x000000043b3b7c36 */ /* 0x000fe20008000000 */
[----:B------:R-:W-:Y:S01]  /*1c10*/  FSEL R41, R18, RZ, P1 ;  /* 0x000000ff12297208 */ /* 0x000fe20000800000 */
[----:B------:R-:W-:Y:S02]  /*1c20*/  VIADD R27, R27, UR4 ;  /* 0x000000041b1b7c36 */ /* 0x000fe40008000000 */
[----:B------:R-:W-:Y:S02]  /*1c30*/  VIADD R57, R57, UR4 ;  /* 0x0000000439397c36 */ /* 0x000fe40008000000 */
[----:B------:R-:W-:-:S02]  /*1c40*/  VIADD R17, R17, UR4 ;  /* 0x0000000411117c36 */ /* 0x000fc40008000000 */
[----:B------:R-:W-:Y:S02]  /*1c50*/  VIADD R55, R55, UR4 ;  /* 0x0000000437377c36 */ /* 0x000fe40008000000 */
[----:B------:R-:W-:Y:S02]  /*1c60*/  VIADD R33, R33, UR4 ;  /* 0x0000000421217c36 */ /* 0x000fe40008000000 */
[----:B------:R-:W-:Y:S02]  /*1c70*/  VIADD R51, R51, UR4 ;  /* 0x0000000433337c36 */ /* 0x000fe40008000000 */
[----:B------:R-:W-:Y:S02]  /*1c80*/  VIADD R31, R31, UR4 ;  /* 0x000000041f1f7c36 */ /* 0x000fe40008000000 */
[----:B------:R-:W-:Y:S02]  /*1c90*/  VIADD R35, R35, UR4 ;  /* 0x0000000423237c36 */ /* 0x000fe40008000000 */
[----:B------:R-:W-:-:S02]  /*1ca0*/  VIADD R49, R49, UR4 ;  /* 0x0000000431317c36 */ /* 0x000fc40008000000 */
[----:B------:R-:W-:Y:S01]  /*1cb0*/  VIADD R39, R39, UR4 ;  /* 0x0000000427277c36 */ /* 0x000fe20008000000 */
[----:B------:R-:W-:Y:S01]  /*1cc0*/  FSETP.GEU.AND P1, PT, R19, RZ, PT ;  /* 0x000000ff1300720b */ /* 0x000fe20003f2e000 */
[----:B------:R-:W-:Y:S01]  /*1cd0*/  VIADD R43, R43, UR4 ;  /* 0x000000042b2b7c36 */ /* 0x000fe20008000000 */
[----:B------:R-:W-:Y:S01]  /*1ce0*/  STS [R5+0x600], R52 ;  /* 0x0006003405007388 */ /* 0x000fe20000000800 */
[C---:B------:R-:W-:Y:S02]  /*1cf0*/  IMAD R29, R6.reuse, 0x4, R29 ;  /* 0x00000004061d7824 */ /* 0x040fe400078e021d */
[C---:B------:R-:W-:Y:S01]  /*1d00*/  IMAD R9, R6.reuse, 0x4, R59 ;  /* 0x0000000406097824 */ /* 0x040fe200078e023b */
[----:B------:R-:W-:Y:S01]  /*1d10*/  STS [R25+0x700], R40 ;  /* 0x0007002819007388 */ /* 0x000fe20000000800 */
[----:B------:R-:W-:Y:S01]  /*1d20*/  IMAD R27, R6, 0x4, R27 ;  /* 0x00000004061b7824 */ /* 0x000fe200078e021b */
[----:B------:R-:W-:Y:S01]  /*1d30*/  FSETP.GTU.AND P0, PT, R52, RZ, PT ;  /* 0x000000ff3400720b */ /* 0x000fe20003f0c000 */
[C---:B------:R-:W-:Y:S01]  /*1d40*/  IMAD R10, R6.reuse, 0x4, R57 ;  /* 0x00000004060a7824 */ /* 0x040fe200078e0239 */
[----:B------:R-:W-:Y:S01]  /*1d50*/  STS [R24+0x800], R45 ;  /* 0x0008002d18007388 */ /* 0x000fe20000000800 */
[----:B------:R-:W-:Y:S01]  /*1d60*/  IMAD R17, R6, 0x4, R17 ;  /* 0x0000000406117824 */ /* 0x000fe200078e0211 */
[----:B0-----:R-:W-:Y:S01]  /*1d70*/  LOP3.LUT R26, R4, 0xc, RZ, 0xfc, !PT ;  /* 0x0000000c041a7812 */ /* 0x001fe200078efcff */
[C---:B------:R-:W-:Y:S01]  /*1d80*/  IMAD R34, R6.reuse, 0x4, R55 ;  /* 0x0000000406227824 */ /* 0x040fe200078e0237 */
[----:B------:R-:W-:Y:S01]  /*1d90*/  STS [R23+0x900], R42 ;  /* 0x0009002a17007388 */ /* 0x000fe20000000800 */
[C---:B------:R-:W-:Y:S01]  /*1da0*/  IMAD R33, R6.reuse, 0x4, R33 ;  /* 0x0000000406217824 */ /* 0x040fe200078e0221 */
[----:B------:R-:W-:Y:S01]  /*1db0*/  FSETP.GTU.AND P2, PT, R45, RZ, PT ;  /* 0x000000ff2d00720b */ /* 0x000fe20003f4c000 */
[----:B------:R-:W-:-:S02]  /*1dc0*/  IMAD R32, R6, 0x4, R51 ;  /* 0x0000000406207824 */ /* 0x000fc400078e0233 */
[C---:B------:R-:W-:Y:S02]  /*1dd0*/  IMAD R31, R6.reuse, 0x4, R31 ;  /* 0x00000004061f7824 */ /* 0x040fe400078e021f */
[C---:B------:R-:W-:Y:S02]  /*1de0*/  IMAD R35, R6.reuse, 0x4, R35 ;  /* 0x0000000406237824 */ /* 0x040fe400078e0223 */
[C---:B------:R-:W-:Y:S02]  /*1df0*/  IMAD R36, R6.reuse, 0x4, R49 ;  /* 0x0000000406247824 */ /* 0x040fe400078e0231 */
[C---:B------:R-:W-:Y:S01]  /*1e00*/  IMAD R39, R6.reuse, 0x4, R39 ;  /* 0x0000000406277824 */ /* 0x040fe200078e0227 */
[----:B------:R0:W-:Y:S01]  /*1e10*/  STS [R22+0xa00], R47 ;  /* 0x000a002f16007388 */ /* 0x0001e20000000800 */
[----:B------:R-:W-:Y:S01]  /*1e20*/  IMAD R6, R6, 0x4, R43 ;  /* 0x0000000406067824 */ /* 0x000fe200078e022b */
[----:B------:R-:W-:Y:S01]  /*1e30*/  FSEL R43, R19, RZ, P1 ;  /* 0x000000ff132b7208 */ /* 0x000fe20000800000 */
[----:B------:R-:W-:Y:S01]  /*1e40*/  ULDC.64 UR4, c[0x0][0x240] ;  /* 0x0000900000047ab9 */ /* 0x000fe20000000a00 */
[----:B------:R1:W-:Y:S04]  /*1e50*/  STS [R21+0xb00], R46 ;  /* 0x000b002e15007388 */ /* 0x0003e80000000800 */
[----:B------:R-:W-:Y:S04]  /*1e60*/  STS [R12+0xc00], R11 ;  /* 0x000c000b0c007388 */ /* 0x000fe80000000800 */
[----:B------:R-:W-:Y:S04]  /*1e70*/  STS [R20+0xd00], R37 ;  /* 0x000d002514007388 */ /* 0x000fe80000000800 */
[----:B------:R-:W-:Y:S04]  /*1e80*/  STS [R8+0xe00], R41 ;  /* 0x000e002908007388 */ /* 0x000fe80000000800 */
[----:B------:R2:W-:Y:S01]  /*1e90*/  STS [R2+0xf00], R43 ;  /* 0x000f002b02007388 */ /* 0x0005e20000000800 */
[----:B------:R-:W-:Y:S01]  /*1ea0*/  BAR.SYNC.DEFER_BLOCKING 0x0 ;  /* 0x0000000000007b1d */ /* 0x000fe20000010000 */
[----:B------:R-:W-:-:S02]  /*1eb0*/  FSETP.GTU.AND P1, PT, R40, RZ, PT ;  /* 0x000000ff2800720b */ /* 0x000fc40003f2c000 */
[C---:B0-----:R-:W-:Y:S02]  /*1ec0*/  LOP3.LUT R22, R4.reuse, 0x14, RZ, 0xfc, !PT ;  /* 0x0000001404167812 */ /* 0x041fe400078efcff */
[----:B------:R-:W-:Y:S02]  /*1ed0*/  LOP3.LUT R40, R4, 0x8, RZ, 0xfc, !PT ;  /* 0x0000000804287812 */ /* 0x000fe400078efcff */
[----:B------:R-:W-:Y:S01]  /*1ee0*/  P2R R48, PR, RZ, 0x2 ;  /* 0x00000002ff307803 */ /* 0x000fe20000000000 */
[--C-:B------:R-:W-:Y:S01]  /*1ef0*/  IMAD R59, R22, 0xbd1, R3.reuse ;  /* 0x00000bd1163b7824 */ /* 0x100fe200078e0203 */
[----:B------:R-:W-:Y:S01]  /*1f00*/  FSETP.GTU.AND P1, PT, R44, RZ, PT ;  /* 0x000000ff2c00720b */ /* 0x000fe20003f2c000 */
[--C-:B------:R-:W-:Y:S01]  /*1f10*/  IMAD R22, R26, 0xbd1, R3.reuse ;  /* 0x00000bd11a167824 */ /* 0x100fe200078e0203 */
[----:B------:R-:W-:Y:S01]  /*1f20*/  P2R R5, PR, RZ, 0x1 ;  /* 0x00000001ff057803 */ /* 0x000fe20000000000 */
[----:B------:R-:W-:Y:S01]  /*1f30*/  IMAD R26, R40, 0xbd1, R3 ;  /* 0x00000bd1281a7824 */ /* 0x000fe200078e0203 */
[----:B------:R-:W-:-:S02]  /*1f40*/  FSETP.GTU.AND P3, PT, R42, RZ, PT ;  /* 0x000000ff2a00720b */ /* 0x000fc40003f6c000 */
[----:B------:R-:W-:Y:S02]  /*1f50*/  FSETP.GTU.AND P0, PT, R53, RZ, PT ;  /* 0x000000ff3500720b */ /* 0x000fe40003f0c000 */
[C---:B------:R-:W-:Y:S02]  /*1f60*/  LOP3.LUT R55, R4.reuse, 0x38, RZ, 0xfc, !PT ;  /* 0x0000003804377812 */ /* 0x040fe400078efcff */
[C---:B------:R-:W-:Y:S02]  /*1f70*/  LOP3.LUT R57, R4.reuse, 0x34, RZ, 0xfc, !PT ;  /* 0x0000003404397812 */ /* 0x040fe400078efcff */
[C---:B------:R-:W-:Y:S02]  /*1f80*/  LOP3.LUT R51, R4.reuse, 0x30, RZ, 0xfc, !PT ;  /* 0x0000003004337812 */ /* 0x040fe400078efcff */
[C---:B------:R-:W-:Y:S01]  /*1f90*/  LOP3.LUT R49, R4.reuse, 0x2c, RZ, 0xfc, !PT ;  /* 0x0000002c04317812 */ /* 0x040fe200078efcff */
[----:B------:R-:W0:Y:S01]  /*1fa0*/  LDS R28, [R28] ;  /* 0x000000001c1c7984 */ /* 0x000e220000000800 */
[----:B------:R-:W-:-:S02]  /*1fb0*/  LOP3.LUT R24, R4, 0x10, RZ, 0xfc, !PT ;  /* 0x0000001004187812 */ /* 0x000fc400078efcff */
[----:B------:R-:W-:Y:S01]  /*1fc0*/  FSETP.GTU.AND P5, PT, R46, RZ, PT ;  /* 0x000000ff2e00720b */ /* 0x000fe20003fac000 */
[----:B------:R-:W3:Y:S01]  /*1fd0*/  LDS R29, [R29+0x400] ;  /* 0x000400001d1d7984 */ /* 0x000ee20000000800 */
[----:B------:R-:W-:Y:S02]  /*1fe0*/  SEL R40, RZ, 0x1, P1 ;  /* 0x00000001ff287807 */ /* 0x000fe40000800000 */
[C---:B------:R-:W-:Y:S02]  /*1ff0*/  LOP3.LUT R60, R4.reuse, 0x28, RZ, 0xfc, !PT ;  /* 0x00000028043c7812 */ /* 0x040fe400078efcff */
[C---:B------:R-:W-:Y:S02]  /*2000*/  LOP3.LUT R58, R4.reuse, 0x24, RZ, 0xfc, !PT ;  /* 0x00000024043a7812 */ /* 0x040fe400078efcff */
[C---:B------:R-:W-:Y:S02]  /*2010*/  LOP3.LUT R56, R4.reuse, 0x20, RZ, 0xfc, !PT ;  /* 0x0000002004387812 */ /* 0x040fe400078efcff */
[----:B------:R-:W-:-:S02]  /*2020*/  LOP3.LUT R54, R4, 0x1c, RZ, 0xfc, !PT ;  /* 0x0000001c04367812 */ /* 0x000fc400078efcff */
[C---:B------:R-:W-:Y:S02]  /*2030*/  LOP3.LUT R18, R4.reuse, 0x18, RZ, 0xfc, !PT ;  /* 0x0000001804127812 */ /* 0x040fe400078efcff */
[----:B------:R-:W-:Y:S02]  /*2040*/  P2R R50, PR, RZ, 0x4 ;  /* 0x00000004ff327803 */ /* 0x000fe40000000000 */
[----:B------:R-:W-:Y:S01]  /*2050*/  FSETP.GTU.AND P4, PT, R47, RZ, PT ;  /* 0x000000ff2f00720b */ /* 0x000fe20003f8c000 */
[C---:B------:R-:W-:Y:S01]  /*2060*/  IMAD R19, R4.reuse, 0xbd1, R3 ;  /* 0x00000bd104137824 */ /* 0x040fe200078e0203 */
[C---:B------:R-:W-:Y:S01]  /*2070*/  LOP3.LUT R42, R4.reuse, 0x4, RZ, 0xfc, !PT ;  /* 0x00000004042a7812 */ /* 0x040fe200078efcff */
[----:B------:R-:W4:Y:S01]  /*2080*/  LDS R9, [R9+0x800] ;  /* 0x0008000009097984 */ /* 0x000f220000000800 */
[----:B-1----:R-:W-:Y:S02]  /*2090*/  LOP3.LUT R46, R4, 0x3c, RZ, 0xfc, !PT ;  /* 0x0000003c042e7812 */ /* 0x002fe400078efcff */
[----:B------:R-:W-:Y:S01]  /*20a0*/  ISETP.NE.AND P1, PT, R48, RZ, PT ;  /* 0x000000ff3000720c */ /* 0x000fe20003f25270 */
[----:B------:R-:W-:Y:S01]  /*20b0*/  LDS R20, [R10+0x1400] ;  /* 0x001400000a147984 */ /* 0x000fe20000000800 */
[----:B------:R-:W-:-:S02]  /*20c0*/  P2R R52, PR, RZ, 0x8 ;  /* 0x00000008ff347803 */ /* 0x000fc40000000000 */
[----:B------:R-:W-:Y:S01]  /*20d0*/  SEL R53, RZ, 0x1, P0 ;  /* 0x00000001ff357807 */ /* 0x000fe20000000000 */
[----:B------:R-:W-:Y:S01]  /*20e0*/  LDS R17, [R17+0x1800] ;  /* 0x0018000011117984 */ /* 0x000fe20000000800 */
[----:B------:R-:W-:Y:S02]  /*20f0*/  FSETP.GTU.AND P3, PT, R38, RZ, PT ;  /* 0x000000ff2600720b */ /* 0x000fe40003f6c000 */
[----:B------:R-:W-:Y:S01]  /*2100*/  FSETP.GTU.AND P2, PT, R13, RZ, PT ;  /* 0x000000ff0d00720b */ /* 0x000fe20003f4c000 */
[----:B------:R-:W-:Y:S01]  /*2110*/  LDS R34, [R34+0x1c00] ;  /* 0x001c000022227984 */ /* 0x000fe20000000800 */
[----:B------:R-:W-:Y:S01]  /*2120*/  ISETP.NE.AND P0, PT, R5, RZ, PT ;  /* 0x000000ff0500720c */ /* 0x000fe20003f05270 */
[--C-:B------:R-:W-:Y:S01]  /*2130*/  IMAD R21, R55, 0xbd1, R3.reuse ;  /* 0x00000bd137157824 */ /* 0x100fe200078e0203 */
[----:B------:R-:W-:Y:S01]  /*2140*/  SEL R38, RZ, 0x1, P1 ;  /* 0x00000001ff267807 */ /* 0x000fe20000800000 */
[--C-:B------:R-:W-:Y:S01]  /*2150*/  IMAD R25, R57, 0xbd1, R3.reuse ;  /* 0x00000bd139197824 */ /* 0x100fe200078e0203 */
[----:B------:R-:W-:Y:S01]  /*2160*/  ISETP.GE.AND P6, PT, R3, 0xbd1, PT ;  /* 0x00000bd10300780c */ /* 0x000fe20003fc6270 */
[--C-:B------:R-:W-:Y:S01]  /*2170*/  IMAD R45, R51, 0xbd1, R3.reuse ;  /* 0x00000bd1332d7824 */ /* 0x100fe200078e0203 */
[----:B------:R-:W-:Y:S01]  /*2180*/  FSETP.GTU.AND P1, PT, R7, RZ, PT ;  /* 0x000000ff0700720b */ /* 0x000fe20003f2c000 */
[--C-:B------:R-:W-:Y:S01]  /*2190*/  IMAD R47, R49, 0xbd1, R3.reuse ;  /* 0x00000bd1312f7824 */ /* 0x100fe200078e0203 */
[----:B------:R-:W-:Y:S01]  /*21a0*/  LDS R33, [R33+0x2000] ;  /* 0x0020000021217984 */ /* 0x000fe20000000800 */
[--C-:B------:R-:W-:Y:S01]  /*21b0*/  IMAD R61, R24, 0xbd1, R3.reuse ;  /* 0x00000bd1183d7824 */ /* 0x100fe200078e0203 */
[----:B------:R-:W-:Y:S01]  /*21c0*/  SEL R44, RZ, 0x1, P2 ;  /* 0x00000001ff2c7807 */ /* 0x000fe20001000000 */
[--C-:B------:R-:W-:Y:S01]  /*21d0*/  IMAD R49, R60, 0xbd1, R3.reuse ;  /* 0x00000bd13c317824 */ /* 0x100fe200078e0203 */
[----:B------:R-:W-:Y:S01]  /*21e0*/  SEL R7, RZ, 0x1, P0 ;  /* 0x00000001ff077807 */ /* 0x000fe20000000000 */
[--C-:B------:R-:W-:Y:S01]  /*21f0*/  IMAD R51, R58, 0xbd1, R3.reuse ;  /* 0x00000bd13a337824 */ /* 0x100fe200078e0203 */
[----:B------:R-:W1:Y:S01]  /*2200*/  LDC.64 R4, c[0x0][0x238] ;  /* 0x00008e00ff047b82 */ /* 0x000e620000000a00 */
[--C-:B------:R-:W-:Y:S01]  /*2210*/  IMAD R55, R56, 0xbd1, R3.reuse ;  /* 0x00000bd138377824 */ /* 0x100fe200078e0203 */
[----:B------:R-:W-:Y:S01]  /*2220*/  LDS R32, [R32+0x2400] ;  /* 0x0024000020207984 */ /* 0x000fe20000000800 */
[----:B------:R-:W-:-:S02]  /*2230*/  IMAD R23, R54, 0xbd1, R3 ;  /* 0x00000bd136177824 */ /* 0x000fc400078e0203 */
[--C-:B------:R-:W-:Y:S01]  /*2240*/  IMAD R57, R18, 0xbd1, R3.reuse ;  /* 0x00000bd112397824 */ /* 0x100fe200078e0203 */
[----:B------:R-:W-:Y:S01]  /*2250*/  LDS R31, [R31+0x2800] ;  /* 0x002800001f1f7984 */ /* 0x000fe20000000800 */
[--C-:B------:R-:W-:Y:S02]  /*2260*/  IMAD R42, R42, 0xbd1, R3.reuse ;  /* 0x00000bd12a2a7824 */ /* 0x100fe400078e0203 */
[----:B------:R-:W-:Y:S01]  /*2270*/  IMAD R24, R46, 0xbd1, R3 ;  /* 0x00000bd12e187824 */ /* 0x000fe200078e0203 */
[----:B------:R-:W-:Y:S01]  /*2280*/  SEL R3, RZ, 0x1, P3 ;  /* 0x00000001ff037807 */ /* 0x000fe20001800000 */
[----:B------:R-:W-:Y:S01]  /*2290*/  LDS R30, [R30+0x2c00] ;  /* 0x002c00001e1e7984 */ /* 0x000fe20000000800 */
[----:B------:R-:W-:-:S03]  /*22a0*/  ISETP.NE.AND P0, PT, R15, RZ, PT ;  /* 0x000000ff0f00720c */ /* 0x000fc60003f05270 */
[----:B------:R-:W5:Y:S01]  /*22b0*/  LDS R15, [R16+0xc00] ;  /* 0x000c0000100f7984 */ /* 0x000f620000000800 */
[----:B--2---:R-:W-:Y:S02]  /*22c0*/  PRMT R2, R44, 0x3340, R3 ;  /* 0x000033402c027816 */ /* 0x004fe40000000003 */
[----:B------:R-:W-:Y:S01]  /*22d0*/  PRMT R3, R53, 0x3340, R40 ;  /* 0x0000334035037816 */ /* 0x000fe20000000028 */
[----:B------:R-:W-:Y:S04]  /*22e0*/  LDS R35, [R35+0x3000] ;  /* 0x0030000023237984 */ /* 0x000fe80000000800 */
[----:B------:R2:W4:Y:S04]  /*22f0*/  LDS R53, [R27+0x1000] ;  /* 0x001000001b357984 */ /* 0x0005280000000800 */
[----:B------:R-:W4:Y:S04]  /*2300*/  LDS R36, [R36+0x3400] ;  /* 0x0034000024247984 */ /* 0x000f280000000800 */
[----:B------:R-:W4:Y:S04]  /*2310*/  LDS R39, [R39+0x3800] ;  /* 0x0038000027277984 */ /* 0x000f280000000800 */
[----:B------:R-:W4:Y:S01]  /*2320*/  LDS R6, [R6+0x3c00] ;  /* 0x003c000006067984 */ /* 0x000f220000000800 */
[----:B-1----:R-:W-:Y:S01]  /*2330*/  IMAD.WIDE R18, R19, 0x4, R4 ;  /* 0x0000000413127825 */ /* 0x002fe200078e0204 */
[----:B------:R-:W-:-:S03]  /*2340*/  SEL R46, RZ, 0x1, P1 ;  /* 0x00000001ff2e7807 */ /* 0x000fc60000800000 */
[--C-:B------:R-:W-:Y:S01]  /*2350*/  IMAD.WIDE R12, R42, 0x4, R4.reuse ;  /* 0x000000042a0c7825 */ /* 0x100fe200078e0204 */
[----:B------:R-:W-:Y:S01]  /*2360*/  FSETP.GTU.AND P1, PT, R14, RZ, PT ;  /* 0x000000ff0e00720b */ /* 0x000fe20003f2c000 */
[----:B0-----:R0:W-:Y:S01]  /*2370*/  @!P6 STG.E desc[UR6][R18.64], R28 ;  /* 0x0000001c1200e986 */ /* 0x0011e2000c101906 */
[----:B------:R-:W-:Y:S01]  /*2380*/  ISETP.NE.AND P3, PT, R52, RZ, PT ;  /* 0x000000ff3400720c */ /* 0x000fe20003f65270 */
[----:B--2---:R-:W-:Y:S01]  /*2390*/  IMAD.WIDE R26, R26, 0x4, R4 ;  /* 0x000000041a1a7825 */ /* 0x004fe200078e0204 */
[----:B------:R-:W-:Y:S01]  /*23a0*/  ISETP.NE.AND P2, PT, R50, RZ, PT ;  /* 0x000000ff3200720c */ /* 0x000fe20003f45270 */
[----:B---3--:R1:W-:Y:S01]  /*23b0*/  @!P6 STG.E desc[UR6][R12.64], R29 ;  /* 0x0000001d0c00e986 */ /* 0x0083e2000c101906 */
[----:B------:R-:W-:Y:S02]  /*23c0*/  SEL R14, RZ, 0x1, P3 ;  /* 0x00000001ff0e7807 */ /* 0x000fe40001800000 */
[----:B------:R-:W-:Y:S02]  /*23d0*/  FSETP.GTU.AND P3, PT, R43, RZ, PT ;  /* 0x000000ff2b00720b */ /* 0x000fe40003f6c000 */
[----:B0-----:R-:W-:-:S02]  /*23e0*/  SEL R19, RZ, 0x1, P1 ;  /* 0x00000001ff137807 */ /* 0x001fc40000800000 */
[----:B------:R-:W-:Y:S02]  /*23f0*/  FSETP.GTU.AND P1, PT, R11, RZ, PT ;  /* 0x000000ff0b00720b */ /* 0x000fe40003f2c000 */
[----:B-1----:R-:W-:Y:S01]  /*2400*/  SEL R12, RZ, 0x1, P5 ;  /* 0x00000001ff0c7807 */ /* 0x002fe20002800000 */
[----:B------:R-:W-:Y:S01]  /*2410*/  IMAD.WIDE R10, R22, 0x4, R4 ;  /* 0x00000004160a7825 */ /* 0x000fe200078e0204 */
[----:B------:R-:W-:Y:S02]  /*2420*/  FSETP.GTU.AND P5, PT, R37, RZ, PT ;  /* 0x000000ff2500720b */ /* 0x000fe40003fac000 */
[----:B------:R-:W-:Y:S02]  /*2430*/  SEL R13, RZ, 0x1, P4 ;  /* 0x00000001ff0d7807 */ /* 0x000fe40002000000 */
[----:B------:R-:W-:Y:S02]  /*2440*/  FSETP.GTU.AND P4, PT, R41, RZ, PT ;  /* 0x000000ff2900720b */ /* 0x000fe40003f8c000 */
[----:B------:R-:W-:Y:S01]  /*2450*/  SEL R37, RZ, 0x1, P2 ;  /* 0x00000001ff257807 */ /* 0x000fe20001000000 */
[----:B----4-:R0:W-:Y:S01]  /*2460*/  @!P6 STG.E desc[UR6][R26.64], R9 ;  /* 0x000000091a00e986 */ /* 0x0101e2000c101906 */
[----:B------:R-:W-:Y:S01]  /*2470*/  PRMT R16, R13, 0x3340, R12 ;  /* 0x000033400d107816 */ /* 0x000fe2000000000c */
[----:B------:R-:W-:Y:S01]  /*2480*/  IMAD.WIDE R12, R61, 0x4, R4 ;  /* 0x000000043d0c7825 */ /* 0x000fe200078e0204 */
[----:B------:R-:W-:-:S02]  /*2490*/  SEL R22, RZ, 0x1, P5 ;  /* 0x00000001ff167807 */ /* 0x000fc40002800000 */
[----:B------:R-:W-:Y:S01]  /*24a0*/  SEL R41, RZ, 0x1, P1 ;  /* 0x00000001ff297807 */ /* 0x000fe20000800000 */
[----:B-----5:R1:W-:Y:S01]  /*24b0*/  @!P6 STG.E desc[UR6][R10.64], R15 ;  /* 0x0000000f0a00e986 */ /* 0x0203e2000c101906 */
[----:B------:R-:W-:Y:S02]  /*24c0*/  PRMT R7, R7, 0x3340, R38 ;  /* 0x0000334007077816 */ /* 0x000fe40000000026 */
[----:B------:R-:W-:Y:S01]  /*24d0*/  PRMT R8, R19, 0x3340, R46 ;  /* 0x0000334013087816 */ /* 0x000fe2000000002e */
[----:B------:R-:W-:Y:S01]  /*24e0*/  IMAD.WIDE R18, R59, 0x4, R4 ;  /* 0x000000043b127825 */ /* 0x000fe200078e0204 */
[----:B------:R-:W-:Y:S02]  /*24f0*/  SEL R38, RZ, 0x1, P3 ;  /* 0x00000001ff267807 */ /* 0x000fe40001800000 */
[----:B------:R-:W-:Y:S02]  /*2500*/  SEL R29, RZ, 0x1, P4 ;  /* 0x00000001ff1d7807 */ /* 0x000fe40002000000 */
[----:B------:R-:W-:-:S02]  /*2510*/  PRMT R37, R37, 0x3340, R14 ;  /* 0x0000334025257816 */ /* 0x000fc4000000000e */
[----:B0-----:R-:W-:Y:S01]  /*2520*/  PRMT R9, R41, 0x3340, R22 ;  /* 0x0000334029097816 */ /* 0x001fe20000000016 */
[----:B-1----:R-:W-:Y:S01]  /*2530*/  IMAD.WIDE R10, R57, 0x4, R4 ;  /* 0x00000004390a7825 */ /* 0x002fe200078e0204 */
[----:B------:R-:W-:Y:S01]  /*2540*/  PRMT R38, R29, 0x3340, R38 ;  /* 0x000033401d267816 */ /* 0x000fe20000000026 */
[----:B------:R0:W-:Y:S02]  /*2550*/  @!P6 STG.E desc[UR6][R12.64], R53 ;  /* 0x000000350c00e986 */ /* 0x0001e4000c101906 */
[--C-:B------:R-:W-:Y:S02]  /*2560*/  IMAD.WIDE R14, R23, 0x4, R4.reuse ;  /* 0x00000004170e7825 */ /* 0x100fe400078e0204 */
[----:B------:R-:W-:Y:S02]  /*2570*/  @!P6 STG.E desc[UR6][R18.64], R20 ;  /* 0x000000141200e986 */ /* 0x000fe4000c101906 */
[--C-:B------:R-:W-:Y:S02]  /*2580*/  IMAD.WIDE R22, R55, 0x4, R4.reuse ;  /* 0x0000000437167825 */ /* 0x100fe400078e0204 */
[----:B------:R-:W-:Y:S02]  /*2590*/  @!P6 STG.E desc[UR6][R10.64], R17 ;  /* 0x000000110a00e986 */ /* 0x000fe4000c101906 */
[----:B------:R-:W-:-:S02]  /*25a0*/  IMAD.WIDE R26, R51, 0x4, R4 ;  /* 0x00000004331a7825 */ /* 0x000fc400078e0204 */
[----:B------:R1:W-:Y:S02]  /*25b0*/  @!P6 STG.E desc[UR6][R14.64], R34 ;  /* 0x000000220e00e986 */ /* 0x0003e4000c101906 */
[--C-:B------:R-:W-:Y:S02]  /*25c0*/  IMAD.WIDE R28, R49, 0x4, R4.reuse ;  /* 0x00000004311c7825 */ /* 0x100fe400078e0204 */
[----:B------:R2:W-:Y:S02]  /*25d0*/  @!P6 STG.E desc[UR6][R22.64], R33 ;  /* 0x000000211600e986 */ /* 0x0005e4000c101906 */
[--C-:B------:R-:W-:Y:S02]  /*25e0*/  IMAD.WIDE R40, R47, 0x4, R4.reuse ;  /* 0x000000042f287825 */ /* 0x100fe400078e0204 */
[----:B------:R2:W-:Y:S02]  /*25f0*/  @!P6 STG.E desc[UR6][R26.64], R32 ;  /* 0x000000201a00e986 */ /* 0x0005e4000c101906 */
[----:B------:R-:W-:-:S02]  /*2600*/  IMAD.WIDE R42, R45, 0x4, R4 ;  /* 0x000000042d2a7825 */ /* 0x000fc400078e0204 */
[----:B------:R2:W-:Y:S02]  /*2610*/  @!P6 STG.E desc[UR6][R28.64], R31 ;  /* 0x0000001f1c00e986 */ /* 0x0005e4000c101906 */
[--C-:B------:R-:W-:Y:S02]  /*2620*/  IMAD.WIDE R44, R25, 0x4, R4.reuse ;  /* 0x00000004192c7825 */ /* 0x100fe400078e0204 */
[----:B------:R2:W-:Y:S02]  /*2630*/  @!P6 STG.E desc[UR6][R40.64], R30 ;  /* 0x0000001e2800e986 */ /* 0x0005e4000c101906 */
[--C-:B------:R-:W-:Y:S02]  /*2640*/  IMAD.WIDE R46, R21, 0x4, R4.reuse ;  /* 0x00000004152e7825 */ /* 0x100fe400078e0204 */
[----:B------:R2:W-:Y:S02]  /*2650*/  @!P6 STG.E desc[UR6][R42.64], R35 ;  /* 0x000000232a00e986 */ /* 0x0005e4000c101906 */
[----:B------:R-:W-:Y:S01]  /*2660*/  IMAD.WIDE R24, R24, 0x4, R4 ;  /* 0x0000000418187825 */ /* 0x000fe200078e0204 */
[----:B------:R-:W-:Y:S01]  /*2670*/  IADD3 R4, P1, R0, UR4, RZ ;  /* 0x0000000400047c10 */ /* 0x000fe2000ff3e0ff */
[----:B------:R2:W-:Y:S03]  /*2680*/  @!P6 STG.E desc[UR6][R44.64], R36 ;  /* 0x000000242c00e986 */ /* 0x0005e6000c101906 */
[----:B------:R-:W-:Y:S01]  /*2690*/  LEA.HI.X.SX32 R5, R0, UR5, 0x1, P1 ;  /* 0x0000000500057c11 */ /* 0x000fe200088f0eff */
[----:B------:R2:W-:Y:S01]  /*26a0*/  @!P6 STG.E desc[UR6][R46.64], R39 ;  /* 0x000000272e00e986 */ /* 0x0005e2000c101906 */
[----:B0-----:R-:W-:-:S03]  /*26b0*/  PRMT R12, R3, 0x5410, R2 ;  /* 0x00005410030c7816 */ /* 0x001fc60000000002 */
[----:B------:R2:W-:Y:S01]  /*26c0*/  @!P6 STG.E desc[UR6][R24.64], R6 ;  /* 0x000000061800e986 */ /* 0x0005e2000c101906 */
[----:B------:R-:W-:Y:S02]  /*26d0*/  PRMT R13, R8, 0x5410, R7 ;  /* 0x00005410080d7816 */ /* 0x000fe40000000007 */
[----:B-1----:R-:W-:Y:S02]  /*26e0*/  PRMT R14, R37, 0x5410, R16 ;  /* 0x00005410250e7816 */ /* 0x002fe40000000010 */
[----:B------:R-:W-:Y:S01]  /*26f0*/  PRMT R15, R9, 0x5410, R38 ;  /* 0x00005410090f7816 */ /* 0x000fe20000000026 */
[----:B------:R-:W-:Y:S06]  /*2700*/  @P0 EXIT ;  /* 0x000000000000094d */ /* 0x000fec0003800000 */
[----:B------:R-:W-:Y:S01]  /*2710*/  STG.E.128 desc[UR6][R4.64], R12 ;  /* 0x0000000c04007986 */ /* 0x000fe2000c101d06 */
[----:B------:R-:W-:Y:S05]  /*2720*/  EXIT ;  /* 0x000000000000794d */ /* 0x000fea0003800000 */
.L_x_0:
[----:B------:R-:W-:-:S00]  /*2730*/  BRA `(.L_x_0) ;  /* 0xfffffffc00fc7947 */ /* 0x000fc0000383ffff */
[----:B------:R-:W-:-:S00]  /*2740*/  NOP ;  /* 0x0000000000007918 */ /* 0x000fc00000000000 */
        /* <DEDUP_REMOVED lines=11> */
.L_x_1:


//--------------------- .nv.global.init           --------------------------
	.section	.nv.global.init,"aw",@progbits
.nv.global.init:
	.type		_$_str,@object
	.size		_$_str,(_$_str_$_2 - _$_str)
_$_str:
        /*0000*/ 	.byte	0x5f, 0x5f, 0x43, 0x55, 0x44, 0x41, 0x5f, 0x46, 0x54, 0x5a, 0x00
	.type		_$_str_$_2,@object
	.size		_$_str_$_2,(.L_1 - _$_str_$_2)
_$_str_$_2:
        /*000b*/ 	.byte	0x5f, 0x5f, 0x43, 0x55, 0x44, 0x41, 0x5f, 0x50, 0x52, 0x45, 0x43, 0x5f, 0x53, 0x51, 0x52, 0x54
        /*001b*/ 	.byte	0x00
.L_1:


//--------------------- .nv.shared.triton_poi_fused__native_batch_norm_legit_no_training_relu_threshold_backward_3 --------------------------
	.section	.nv.shared.triton_poi_fused__native_batch_norm_legit_no_training_relu_threshold_backward_3,"aw",@nobits
	.sectionflags	@""
	.align	16
	.zero		1024


//--------------------- .nv.constant0.triton_poi_fused__native_batch_norm_legit_no_training_relu_threshold_backward_3 --------------------------
	.section	.nv.constant0.triton_poi_fused__native_batch_norm_legit_no_training_relu_threshold_backward_3,"a",@progbits
	.sectionflags	@""
	.align	4
.nv.constant0.triton_poi_fused__native_batch_norm_legit_no_training_relu_threshold_backward_3:
	.zero		592
